	.target	sm_100a

	.elftype	@"ET_EXEC"


//--------------------- .note.nv.tkinfo           --------------------------
	.section	.note.nv.tkinfo,"",@"SHT_NOTE"
	.sectionflags	@"SHF_NOTE_NV_TKINFO"
	.tkinfo
        /*0018*/ 	.word	0x00000081
        /*0030*/ 	.string	""
        /*0030*/ 	.string	"ptxas-blackwell"
        /*0030*/ 	.string	"Cuda compilation tools, release 12.9, V12.9.86"
        /*0030*/ 	.string	"Build cuda_12.9.r12.9/compiler.36037853_0"
        /*0030*/ 	.string	"-v  -suppress-debug-info  -lineinfo  -arch sm_100a "



//--------------------- .note.nv.cuver            --------------------------
	.section	.note.nv.cuver,"",@"SHT_NOTE"
	.sectionflags	@"SHF_NOTE_NV_CUVER"
        /*0018*/ 	.short	0x0001
        /*001a*/ 	.short	0x0064
        /*001c*/ 	.short	0x0001
        /*001e*/ 	.short	0x0000
        /*0020*/ 	.short	0x0001
        /*0022*/ 	.short	0x0000


//--------------------- .nv.info                  --------------------------
	.section	.nv.info,"",@"SHT_CUDA_INFO"
	.align	4


	//----- nvinfo : EIATTR_REGCOUNT
	.align		4
        /*0000*/ 	.byte	0x04, 0x2f
        /*0002*/ 	.short	(.L_4 - .L_3)
	.align		4
.L_3:
        /*0004*/ 	.word	index@(gluon_tcgen05)
        /*0008*/ 	.word	0x000000aa


	//----- nvinfo : EIATTR_FRAME_SIZE
	.align		4
.L_4:
        /*000c*/ 	.byte	0x04, 0x11
        /*000e*/ 	.short	(.L_6 - .L_5)
	.align		4
.L_5:
        /*0010*/ 	.word	index@($__internal_2_$__cuda_sm10x_tcgen05_guardrail_trap_unallocated_columns_being_dealloced)
        /*0014*/ 	.word	0x00000000


	//----- nvinfo : EIATTR_FRAME_SIZE
	.align		4
.L_6:
        /*0018*/ 	.byte	0x04, 0x11
        /*001a*/ 	.short	(.L_8 - .L_7)
	.align		4
.L_7:
        /*001c*/ 	.word	index@($__internal_1_$__cuda_sm10x_tcgen05_guardrail_trap_phase_invalid_during_alloc)
        /*0020*/ 	.word	0x00000000


	//----- nvinfo : EIATTR_FRAME_SIZE
	.align		4
.L_8:
        /*0024*/ 	.byte	0x04, 0x11
        /*0026*/ 	.short	(.L_10 - .L_9)
	.align		4
.L_9:
        /*0028*/ 	.word	index@($__internal_0_$__cuda_sm10x_tcgen05_guardrail_trap_col_being_dealloced_not_returned_by_alloc)
        /*002c*/ 	.word	0x00000000


	//----- nvinfo : EIATTR_FRAME_SIZE
	.align		4
.L_10:
        /*0030*/ 	.byte	0x04, 0x11
        /*0032*/ 	.short	(.L_12 - .L_11)
	.align		4
.L_11:
        /*0034*/ 	.word	index@(gluon_tcgen05)
        /*0038*/ 	.word	0x00000000


	//----- nvinfo : EIATTR_MIN_STACK_SIZE
	.align		4
.L_12:
        /*003c*/ 	.byte	0x04, 0x12
        /*003e*/ 	.short	(.L_14 - .L_13)
	.align		4
.L_13:
        /*0040*/ 	.word	index@(gluon_tcgen05)
        /*0044*/ 	.word	0x00000000
.L_14:


//--------------------- .nv.info.gluon_tcgen05    --------------------------
	.section	.nv.info.gluon_tcgen05,"",@"SHT_CUDA_INFO"
	.sectionflags	@""
	.align	4


	//----- nvinfo : EIATTR_CUDA_API_VERSION
	.align		4
        /*0000*/ 	.byte	0x04, 0x37
        /*0002*/ 	.short	(.L_16 - .L_15)
.L_15:
        /*0004*/ 	.word	0x00000081


	//----- nvinfo : EIATTR_KPARAM_INFO
	.align		4
.L_16:
        /*0008*/ 	.byte	0x04, 0x17
        /*000a*/ 	.short	(.L_18 - .L_17)
.L_17:
        /*000c*/ 	.word	0x00000000
        /*0010*/ 	.short	0x000a
        /*0012*/ 	.short	0x0048
        /*0014*/ 	.byte	0x00, 0xf4, 0x21, 0x00


	//----- nvinfo : EIATTR_KPARAM_INFO
	.align		4
.L_18:
        /*0018*/ 	.byte	0x04, 0x17
        /*001a*/ 	.short	(.L_20 - .L_19)
.L_19:
        /*001c*/ 	.word	0x00000000
        /*0020*/ 	.short	0x0009
        /*0022*/ 	.short	0x0040
        /*0024*/ 	.byte	0x00, 0xf4, 0x21, 0x00


	//----- nvinfo : EIATTR_KPARAM_INFO
	.align		4
.L_20:
        /*0028*/ 	.byte	0x04, 0x17
        /*002a*/ 	.short	(.L_22 - .L_21)
.L_21:
        /*002c*/ 	.word	0x00000000
        /*0030*/ 	.short	0x0008
        /*0032*/ 	.short	0x0038
        /*0034*/ 	.byte	0x00, 0xf0, 0x21, 0x00


	//----- nvinfo : EIATTR_KPARAM_INFO
	.align		4
.L_22:
        /*0038*/ 	.byte	0x04, 0x17
        /*003a*/ 	.short	(.L_24 - .L_23)
.L_23:
        /*003c*/ 	.word	0x00000000
        /*0040*/ 	.short	0x0007
        /*0042*/ 	.short	0x0030
        /*0044*/ 	.byte	0x00, 0xf0, 0x21, 0x00


	//----- nvinfo : EIATTR_KPARAM_INFO
	.align		4
.L_24:
        /*0048*/ 	.byte	0x04, 0x17
        /*004a*/ 	.short	(.L_26 - .L_25)
.L_25:
        /*004c*/ 	.word	0x00000000
        /*0050*/ 	.short	0x0006
        /*0052*/ 	.short	0x0028
        /*0054*/ 	.byte	0x00, 0xf0, 0x21, 0x00


	//----- nvinfo : EIATTR_KPARAM_INFO
	.align		4
.L_26:
        /*0058*/ 	.byte	0x04, 0x17
        /*005a*/ 	.short	(.L_28 - .L_27)
.L_27:
        /*005c*/ 	.word	0x00000000
        /*0060*/ 	.short	0x0005
        /*0062*/ 	.short	0x0020
        /*0064*/ 	.byte	0x00, 0xf0, 0x11, 0x00


	//----- nvinfo : EIATTR_KPARAM_INFO
	.align		4
.L_28:
        /*0068*/ 	.byte	0x04, 0x17
        /*006a*/ 	.short	(.L_30 - .L_29)
.L_29:
        /*006c*/ 	.word	0x00000000
        /*0070*/ 	.short	0x0004
        /*0072*/ 	.short	0x001c
        /*0074*/ 	.byte	0x00, 0xf0, 0x11, 0x00


	//----- nvinfo : EIATTR_KPARAM_INFO
	.align		4
.L_30:
        /*0078*/ 	.byte	0x04, 0x17
        /*007a*/ 	.short	(.L_32 - .L_31)
.L_31:
        /*007c*/ 	.word	0x00000000
        /*0080*/ 	.short	0x0003
        /*0082*/ 	.short	0x0018
        /*0084*/ 	.byte	0x00, 0xf0, 0x11, 0x00


	//----- nvinfo : EIATTR_KPARAM_INFO
	.align		4
.L_32:
        /*0088*/ 	.byte	0x04, 0x17
        /*008a*/ 	.short	(.L_34 - .L_33)
.L_33:
        /*008c*/ 	.word	0x00000000
        /*0090*/ 	.short	0x0002
        /*0092*/ 	.short	0x0010
        /*0094*/ 	.byte	0x00, 0xf4, 0x21, 0x00


	//----- nvinfo : EIATTR_KPARAM_INFO
	.align		4
.L_34:
        /*0098*/ 	.byte	0x04, 0x17
        /*009a*/ 	.short	(.L_36 - .L_35)
.L_35:
        /*009c*/ 	.word	0x00000000
        /*00a0*/ 	.short	0x0001
        /*00a2*/ 	.short	0x0008
        /*00a4*/ 	.byte	0x00, 0xf4, 0x21, 0x00


	//----- nvinfo : EIATTR_KPARAM_INFO
	.align		4
.L_36:
        /*00a8*/ 	.byte	0x04, 0x17
        /*00aa*/ 	.short	(.L_38 - .L_37)
.L_37:
        /*00ac*/ 	.word	0x00000000
        /*00b0*/ 	.short	0x0000
        /*00b2*/ 	.short	0x0000
        /*00b4*/ 	.byte	0x00, 0xf4, 0x21, 0x00


	//----- nvinfo : EIATTR_AT_ENTRY_FRAGMENTS
	.align		4
.L_38:
        /*00b8*/ 	.byte	0x04, 0x4f
        /*00ba*/ 	.short	(.L_40 - .L_39)


	//   ....[0]....
.L_39:
        /*00bc*/ 	.word	0x00000004


	//----- nvinfo : EIATTR_RESERVED_SMEM_USED
	.align		4
.L_40:
        /*00c0*/ 	.byte	0x01, 0x41
	.zero		2


	//----- nvinfo : EIATTR_SPARSE_MMA_MASK
	.align		4
        /*00c4*/ 	.byte	0x03, 0x50
        /*00c6*/ 	.short	0x0000


	//----- nvinfo : EIATTR_TCGEN05_1CTA_USED
	.align		4
        /*00c8*/ 	.byte	0x01, 0x51
	.zero		2


	//----- nvinfo : EIATTR_MAXREG_COUNT
	.align		4
        /*00cc*/ 	.byte	0x03, 0x1b
        /*00ce*/ 	.short	0x00ff


	//----- nvinfo : EIATTR_NUM_BARRIERS
	.align		4
        /*00d0*/ 	.byte	0x02, 0x4c
        /*00d2*/ 	.byte	0x01
	.zero		1


	//----- nvinfo : EIATTR_INT_WARP_WIDE_INSTR_OFFSETS
	.align		4
        /*00d4*/ 	.byte	0x04, 0x31
        /*00d6*/ 	.short	(.L_42 - .L_41)


	//   ....[0]....
.L_41:
        /*00d8*/ 	.word	0x00001720


	//   ....[1]....
        /*00dc*/ 	.word	0x00001740


	//   ....[2]....
        /*00e0*/ 	.word	0x000017c0


	//   ....[3]....
        /*00e4*/ 	.word	0x00001bd0


	//   ....[4]....
        /*00e8*/ 	.word	0x00001c20


	//   ....[5]....
        /*00ec*/ 	.word	0x00002040


	//   ....[6]....
        /*00f0*/ 	.word	0x00002050


	//   ....[7]....
        /*00f4*/ 	.word	0x000021d0


	//   ....[8]....
        /*00f8*/ 	.word	0x00002710


	//   ....[9]....
        /*00fc*/ 	.word	0x00002720


	//   ....[10]....
        /*0100*/ 	.word	0x000036f0


	//   ....[11]....
        /*0104*/ 	.word	0x00003740


	//----- nvinfo : EIATTR_COOP_GROUP_MASK_REGIDS
	.align		4
.L_42:
        /*0108*/ 	.byte	0x04, 0x29
        /*010a*/ 	.short	(.L_44 - .L_43)


	//   ....[0]....
.L_43:
        /*010c*/ 	.word	0xffffffff


	//   ....[1]....
        /*0110*/ 	.word	0xffffffff


	//   ....[2]....
        /*0114*/ 	.word	0xffffffff


	//   ....[3]....
        /*0118*/ 	.word	0xffffffff


	//   ....[4]....
        /*011c*/ 	.word	0xffffffff


	//   ....[5]....
        /*0120*/ 	.word	0xffffffff


	//   ....[6]....
        /*0124*/ 	.word	0xffffffff


	//   ....[7]....
        /*0128*/ 	.word	0xffffffff


	//   ....[8]....
        /*012c*/ 	.word	0xffffffff


	//   ....[9]....
        /*0130*/ 	.word	0xffffffff


	//----- nvinfo : EIATTR_COOP_GROUP_INSTR_OFFSETS
	.align		4
.L_44:
        /*0134*/ 	.byte	0x04, 0x28
        /*0136*/ 	.short	(.L_46 - .L_45)


	//   ....[0]....
.L_45:
        /*0138*/ 	.word	0x00000050


	//   ....[1]....
        /*013c*/ 	.word	0x00000310


	//   ....[2]....
        /*0140*/ 	.word	0x00000500


	//   ....[3]....
        /*0144*/ 	.word	0x000009c0


	//   ....[4]....
        /*0148*/ 	.word	0x00000b00


	//   ....[5]....
        /*014c*/ 	.word	0x00000fb0


	//   ....[6]....
        /*0150*/ 	.word	0x000010f0


	//   ....[7]....
        /*0154*/ 	.word	0x000015e0


	//   ....[8]....
        /*0158*/ 	.word	0x00003580


	//   ....[9]....
        /*015c*/ 	.word	0x000037f0


	//----- nvinfo : EIATTR_VRC_CTA_INIT_COUNT
	.align		4
.L_46:
        /*0160*/ 	.byte	0x02, 0x4a
        /*0162*/ 	.byte	0x80
	.zero		1


	//----- nvinfo : EIATTR_MBARRIER_INSTR_OFFSETS
	.align		4
        /*0164*/ 	.byte	0x04, 0x39
        /*0166*/ 	.short	(.L_48 - .L_47)


	//   ....[0]....
.L_47:
        /*0168*/ 	.word	0x000017e0
        /*016c*/ 	.word	0x000000ff
        /*0170*/ 	.word	0x00060000
        /*0174*/ 	.short	0x0100
        /*0176*/ 	.byte	0x0a
	.zero		1


	//   ....[1]....
        /*0178*/ 	.word	0x000017f0
        /*017c*/ 	.word	0x000000ff
        /*0180*/ 	.word	0x00060020
        /*0184*/ 	.short	0x0100
        /*0186*/ 	.byte	0x0a
	.zero		1


	//   ....[2]....
        /*0188*/ 	.word	0x000018a0
        /*018c*/ 	.word	0x000000ff
        /*0190*/ 	.word	0x00060008
        /*0194*/ 	.short	0x0100
        /*0196*/ 	.byte	0x0a
	.zero		1


	//   ....[3]....
        /*0198*/ 	.word	0x000018b0
        /*019c*/ 	.word	0x000000ff
        /*01a0*/ 	.word	0x00060028
        /*01a4*/ 	.short	0x0100
        /*01a6*/ 	.byte	0x0a
	.zero		1


	//   ....[4]....
        /*01a8*/ 	.word	0x00001990
        /*01ac*/ 	.word	0x000000ff
        /*01b0*/ 	.word	0x00060010
        /*01b4*/ 	.short	0x0100
        /*01b6*/ 	.byte	0x0a
	.zero		1


	//   ....[5]....
        /*01b8*/ 	.word	0x000019a0
        /*01bc*/ 	.word	0x000000ff
        /*01c0*/ 	.word	0x00060030
        /*01c4*/ 	.short	0x0100
        /*01c6*/ 	.byte	0x0a
	.zero		1


	//   ....[6]....
        /*01c8*/ 	.word	0x00001ab0
        /*01cc*/ 	.word	0x000000ff
        /*01d0*/ 	.word	0x00060018
        /*01d4*/ 	.short	0x0100
        /*01d6*/ 	.byte	0x0a
	.zero		1


	//   ....[7]....
        /*01d8*/ 	.word	0x00001ac0
        /*01dc*/ 	.word	0x000000ff
        /*01e0*/ 	.word	0x00060038
        /*01e4*/ 	.short	0x0100
        /*01e6*/ 	.byte	0x0a
	.zero		1


	//   ....[8]....
        /*01e8*/ 	.word	0x00001ca0
        /*01ec*/ 	.word	0x000000ff
        /*01f0*/ 	.word	0x00060000
        /*01f4*/ 	.short	0x010a
        /*01f6*/ 	.byte	0x0a
	.zero		1


	//   ....[9]....
        /*01f8*/ 	.word	0x000020a0
        /*01fc*/ 	.word	0x000000ff
        /*0200*/ 	.word	0x00060020
        /*0204*/ 	.short	0x010a
        /*0206*/ 	.byte	0x0a
	.zero		1


	//   ....[10]....
        /*0208*/ 	.word	0x000022c0
        /*020c*/ 	.word	0x000000ff
        /*0210*/ 	.word	0x00060000
        /*0214*/ 	.short	0x010a
        /*0216*/ 	.byte	0x25
	.zero		1


	//   ....[11]....
        /*0218*/ 	.word	0x00002760
        /*021c*/ 	.word	0x000000ff
        /*0220*/ 	.word	0x00060020
        /*0224*/ 	.short	0x010a
        /*0226*/ 	.byte	0x25
	.zero		1


	//   ....[12]....
        /*0228*/ 	.word	0x00002830
        /*022c*/ 	.word	0x000000ff
        /*0230*/ 	.word	0x00060000
        /*0234*/ 	.short	0x0108
        /*0236*/ 	.byte	0x0a
	.zero		1


	//   ....[13]....
        /*0238*/ 	.word	0x00002840
        /*023c*/ 	.word	0x000000ff
        /*0240*/ 	.word	0x00060020
        /*0244*/ 	.short	0x0108
        /*0246*/ 	.byte	0x0a
	.zero		1


	//   ....[14]....
        /*0248*/ 	.word	0x00002890
        /*024c*/ 	.word	0x000000ff
        /*0250*/ 	.word	0x00060008
        /*0254*/ 	.short	0x0108
        /*0256*/ 	.byte	0x0a
	.zero		1


	//   ....[15]....
        /*0258*/ 	.word	0x000028a0
        /*025c*/ 	.word	0x000000ff
        /*0260*/ 	.word	0x00060028
        /*0264*/ 	.short	0x0108
        /*0266*/ 	.byte	0x0a
	.zero		1


	//   ....[16]....
        /*0268*/ 	.word	0x000028f0
        /*026c*/ 	.word	0x000000ff
        /*0270*/ 	.word	0x00060010
        /*0274*/ 	.short	0x0108
        /*0276*/ 	.byte	0x0a
	.zero		1


	//   ....[17]....
        /*0278*/ 	.word	0x00002900
        /*027c*/ 	.word	0x000000ff
        /*0280*/ 	.word	0x00060030
        /*0284*/ 	.short	0x0108
        /*0286*/ 	.byte	0x0a
	.zero		1


	//   ....[18]....
        /*0288*/ 	.word	0x00002950
        /*028c*/ 	.word	0x000000ff
        /*0290*/ 	.word	0x00060018
        /*0294*/ 	.short	0x0108
        /*0296*/ 	.byte	0x0a
	.zero		1


	//   ....[19]....
        /*0298*/ 	.word	0x00002960
        /*029c*/ 	.word	0x000000ff
        /*02a0*/ 	.word	0x00060038
        /*02a4*/ 	.short	0x0108
        /*02a6*/ 	.byte	0x0a
	.zero		1


	//   ....[20]....
        /*02a8*/ 	.word	0x00003810
        /*02ac*/ 	.word	0x000000ff
        /*02b0*/ 	.word	0x00060000
        /*02b4*/ 	.short	0x010a
        /*02b6*/ 	.byte	0x0a
	.zero		1


	//   ....[21]....
        /*02b8*/ 	.word	0x00003840
        /*02bc*/ 	.word	0x000000ff
        /*02c0*/ 	.word	0x00060020
        /*02c4*/ 	.short	0x010a
        /*02c6*/ 	.byte	0x0a
	.zero		1


	//   ....[22]....
        /*02c8*/ 	.word	0x00003870
        /*02cc*/ 	.word	0x000000ff
        /*02d0*/ 	.word	0x00060000
        /*02d4*/ 	.short	0x010a
        /*02d6*/ 	.byte	0x25
	.zero		1


	//   ....[23]....
        /*02d8*/ 	.word	0x000038a0
        /*02dc*/ 	.word	0x000000ff
        /*02e0*/ 	.word	0x00060020
        /*02e4*/ 	.short	0x010a
        /*02e6*/ 	.byte	0x25
	.zero		1


	//----- nvinfo : EIATTR_NUM_MBARRIERS
	.align		4
.L_48:
        /*02e8*/ 	.byte	0x03, 0x38
        /*02ea*/ 	.short	0x0008


	//----- nvinfo : EIATTR_EXIT_INSTR_OFFSETS
	.align		4
        /*02ec*/ 	.byte	0x04, 0x1c
        /*02ee*/ 	.short	(.L_50 - .L_49)


	//   ....[0]....
.L_49:
        /*02f0*/ 	.word	0x00003800


	//----- nvinfo : EIATTR_REQNTID
	.align		4
.L_50:
        /*02f4*/ 	.byte	0x04, 0x10
        /*02f6*/ 	.short	(.L_52 - .L_51)
.L_51:
        /*02f8*/ 	.word	0x00000080
        /*02fc*/ 	.word	0x00000001
        /*0300*/ 	.word	0x00000001


	//----- nvinfo : EIATTR_CRS_STACK_SIZE
	.align		4
.L_52:
        /*0304*/ 	.byte	0x04, 0x1e
        /*0306*/ 	.short	(.L_54 - .L_53)
.L_53:
        /*0308*/ 	.word	0x00000000


	//----- nvinfo : EIATTR_CBANK_PARAM_SIZE
	.align		4
.L_54:
        /*030c*/ 	.byte	0x03, 0x19
        /*030e*/ 	.short	0x0050


	//----- nvinfo : EIATTR_PARAM_CBANK
	.align		4
        /*0310*/ 	.byte	0x04, 0x0a
        /*0312*/ 	.short	(.L_56 - .L_55)
	.align		4
.L_55:
        /*0314*/ 	.word	index@(.nv.constant0.gluon_tcgen05)
        /*0318*/ 	.short	0x0380
        /*031a*/ 	.short	0x0050


	//----- nvinfo : EIATTR_SW_WAR
	.align		4
.L_56:
        /*031c*/ 	.byte	0x04, 0x36
        /*031e*/ 	.short	(.L_58 - .L_57)
.L_57:
        /*0320*/ 	.word	0x00000008
.L_58:


//--------------------- .nv.compat                --------------------------
	.section	.nv.compat,"",@"SHT_CUDA_COMPAT_INFO"
	.align	4
        /*0000*/ 	.byte	0x02, 0x02, 0x02, 0x00, 0x02, 0x05, 0x05, 0x00, 0x02, 0x03, 0x03, 0x00, 0x02, 0x06, 0x01, 0x00


//--------------------- .nv.callgraph             --------------------------
	.section	.nv.callgraph,"",@"SHT_CUDA_CALLGRAPH"
	.align	4
	.sectionentsize	8
	.align		4
        /*0000*/ 	.word	0x00000000
	.align		4
        /*0004*/ 	.word	0xffffffff
	.align		4
        /*0008*/ 	.word	0x00000000
	.align		4
        /*000c*/ 	.word	0xfffffffe
	.align		4
        /*0010*/ 	.word	0x00000000
	.align		4
        /*0014*/ 	.word	0xfffffffd
	.align		4
        /*0018*/ 	.word	0x00000000
	.align		4
        /*001c*/ 	.word	0xfffffffc


//--------------------- .text.gluon_tcgen05       --------------------------
	.section	.text.gluon_tcgen05,"ax",@progbits
	.align	128
        .global         gluon_tcgen05
        .type           gluon_tcgen05,@function
        .size           gluon_tcgen05,(.L_x_85 - gluon_tcgen05)
        .other          gluon_tcgen05,@"STO_CUDA_ENTRY STV_DEFAULT"
gluon_tcgen05:
.text.gluon_tcgen05:
[----:B------:R-:W1:Y:S01]  /*0000*/  LDC R1, c[0x0][0x37c] ;  /* 0x0000df00ff017b82 */ /* 0x000e620000000800 */
[----:B------:R-:W2:Y:S02]  /*0010*/  S2R R0, SR_TID.X ;  /* 0x0000000000007919 */ /* 0x000ea40000002100 */
[----:B--2---:R-:W-:-:S13]  /*0020*/  ISETP.GE.U32.AND P1, PT, R0, 0x20, PT ;  /* 0x000000200000780c */ /* 0x004fda0003f26070 */
[----:B------:R-:W-:Y:S05]  /*0030*/  @P1 BRA `(.L_x_0) ;  /* 0x0000000000b81947 */ /* 0x000fea0003800000 */
[----:B------:R-:W2:Y:S01]  /*0040*/  S2UR UR6, SR_CgaCtaId ;  /* 0x00000000000679c3 */ /* 0x000ea20000008800 */
[----:B------:R-:W-:Y:S01]  /*0050*/  NOP ;  /* 0x0000000000007918 */ /* 0x000fe20000000000 */
[----:B------:R-:W-:Y:S02]  /*0060*/  UMOV UR4, 0x40 ;  /* 0x0000004000047882 */ /* 0x000fe40000000000 */
[----:B--2---:R-:W-:-:S09]  /*0070*/  ULEA UR4, UR6, UR4, 0x18 ;  /* 0x0000000406047291 */ /* 0x004fd2000f8ec0ff */
[----:B------:R-:W2:Y:S01]  /*0080*/  LDS.U8 R2, [UR4] ;  /* 0x00000004ff027984 */ /* 0x000ea20008000000 */
[----:B------:R-:W-:Y:S02]  /*0090*/  UMOV UR4, 0x400 ;  /* 0x0000040000047882 */ /* 0x000fe40000000000 */
[----:B------:R-:W-:Y:S01]  /*00a0*/  ULEA UR4, UR6, UR4, 0x18 ;  /* 0x0000000406047291 */ /* 0x000fe2000f8ec0ff */
[----:B--2---:R-:W-:-:S13]  /*00b0*/  ISETP.NE.AND P0, PT, R2, RZ, PT ;  /* 0x000000ff0200720c */ /* 0x004fda0003f05270 */
[----:B------:R-:W-:Y:S05]  /*00c0*/  @P0 BRA `(.L_x_1) ;  /* 0x00000000007c0947 */ /* 0x000fea0003800000 */
[----:B------:R-:W-:-:S13]  /*00d0*/  ELECT P0, URZ, PT ;  /* 0x0000000000ff782f */ /* 0x000fda0003800000 */
[----:B------:R-:W-:Y:S05]  /*00e0*/  @!P0 BRA `(.L_x_2) ;  /* 0x0000000000848947 */ /* 0x000fea0003800000 */
[----:B------:R-:W-:Y:S01]  /*00f0*/  UMOV UR5, 0x8 ;  /* 0x0000000800057882 */ /* 0x000fe20000000000 */
[----:B------:R-:W-:Y:S02]  /*0100*/  IMAD.MOV.U32 R5, RZ, RZ, 0x1 ;  /* 0x00000001ff057424 */ /* 0x000fe400078e00ff */
[----:B------:R-:W-:Y:S02]  /*0110*/  IMAD.MOV.U32 R3, RZ, RZ, 0xff ;  /* 0x000000ffff037424 */ /* 0x000fe400078e00ff */
[----:B------:R-:W-:Y:S04]  /*0120*/  DEPBAR.LE SB2, 0x36 ;  /* 0x0000ad800000791a */ /* 0x000fe80000000000 */
[----:B------:R-:W2:Y:S02]  /*0130*/  UTCATOMSWS.FIND_AND_SET.ALIGN UP0, UR5, UR5 ;  /* 0x00000005000575e3 */ /* 0x000ea40008000800 */
[----:B--2---:R-:W-:-:S04]  /*0140*/  PLOP3.LUT P0, PT, PT, PT, UP0, 0x80, 0x8 ;  /* 0x000000000008781c */ /* 0x004fc80003f0f008 */
[----:B------:R-:W-:-:S04]  /*0150*/  SEL R2, RZ, 0xffffffff, !P0 ;  /* 0xffffffffff027807 */ /* 0x000fc80004000000 */
[----:B------:R-:W-:Y:S01]  /*0160*/  ISETP.NE.AND P0, PT, R2, RZ, PT ;  /* 0x000000ff0200720c */ /* 0x000fe20003f05270 */
[----:B------:R-:W-:-:S12]  /*0170*/  IMAD.U32 R2, RZ, RZ, UR5 ;  /* 0x00000005ff027e24 */ /* 0x000fd8000f8e00ff */
[----:B------:R-:W-:Y:S05]  /*0180*/  @P0 BRA `(.L_x_3) ;  /* 0x0000000000240947 */ /* 0x000fea0003800000 */
.L_x_4:
[----:B------:R-:W-:Y:S05]  /*0190*/  NANOSLEEP 0x64 ;  /* 0x000000640000795d */ /* 0x000fea0003800000 */
[----:B------:R-:W-:-:S05]  /*01a0*/  UMOV UR5, 0x8 ;  /* 0x0000000800057882 */ /* 0x000fca0000000000 */
[----:B------:R-:W-:Y:S04]  /*01b0*/  DEPBAR.LE SB2, 0x36 ;  /* 0x0000ad800000791a */ /* 0x000fe80000000000 */
[----:B------:R-:W2:Y:S02]  /*01c0*/  UTCATOMSWS.FIND_AND_SET.ALIGN UP0, UR5, UR5 ;  /* 0x00000005000575e3 */ /* 0x000ea40008000800 */
[----:B--2---:R-:W-:-:S04]  /*01d0*/  PLOP3.LUT P0, PT, PT, PT, UP0, 0x80, 0x8 ;  /* 0x000000000008781c */ /* 0x004fc80003f0f008 */
[----:B------:R-:W-:-:S04]  /*01e0*/  SEL R2, RZ, 0xffffffff, !P0 ;  /* 0xffffffffff027807 */ /* 0x000fc80004000000 */
[----:B------:R-:W-:Y:S01]  /*01f0*/  ISETP.NE.AND P0, PT, R2, RZ, PT ;  /* 0x000000ff0200720c */ /* 0x000fe20003f05270 */
[----:B------:R-:W-:-:S12]  /*0200*/  IMAD.U32 R2, RZ, RZ, UR5 ;  /* 0x00000005ff027e24 */ /* 0x000fd8000f8e00ff */
[----:B------:R-:W-:Y:S05]  /*0210*/  @!P0 BRA `(.L_x_4) ;  /* 0xfffffffc00dc8947 */ /* 0x000fea000383ffff */
.L_x_3:
[C---:B------:R-:W-:Y:S01]  /*0220*/  VIADD R4, R2.reuse, 0x10 ;  /* 0x0000001002047836 */ /* 0x040fe20000000000 */
[----:B------:R-:W-:Y:S01]  /*0230*/  UMOV UR5, 0x50 ;  /* 0x0000005000057882 */ /* 0x000fe20000000000 */
[----:B------:R-:W-:Y:S01]  /*0240*/  SHF.L.U32 R3, R3, R2, RZ ;  /* 0x0000000203037219 */ /* 0x000fe200000006ff */
[----:B------:R-:W-:Y:S01]  /*0250*/  ULEA UR5, UR6, UR5, 0x18 ;  /* 0x0000000506057291 */ /* 0x000fe2000f8ec0ff */
[----:B------:R-:W-:Y:S01]  /*0260*/  IMAD.SHL.U32 R2, R2, 0x20, RZ ;  /* 0x0000002002027824 */ /* 0x000fe200078e00ff */
[----:B------:R-:W-:-:S04]  /*0270*/  SHF.L.U32 R4, R5, R4, RZ ;  /* 0x0000000405047219 */ /* 0x000fc800000006ff */
[----:B------:R-:W-:-:S05]  /*0280*/  LOP3.LUT R3, R4, R3, RZ, 0xfc, !PT ;  /* 0x0000000304037212 */ /* 0x000fca00078efcff */
[----:B------:R2:W-:Y:S04]  /*0290*/  ATOMS.OR RZ, [UR5], R3 ;  /* 0x00000003ffff798c */ /* 0x0005e8000b000005 */
[----:B------:R2:W-:Y:S01]  /*02a0*/  STS [UR4], R2 ;  /* 0x00000002ff007988 */ /* 0x0005e20008000804 */
[----:B------:R-:W-:Y:S05]  /*02b0*/  BRA `(.L_x_2) ;  /* 0x0000000000107947 */ /* 0x000fea0003800000 */
.L_x_1:
[----:B------:R-:W-:Y:S01]  /*02c0*/  IMAD.MOV.U32 R3, RZ, RZ, -0x1 ;  /* 0xffffffffff037424 */ /* 0x000fe200078e00ff */
[----:B------:R-:W-:-:S04]  /*02d0*/  MOV R2, 0x300 ;  /* 0x0000030000027802 */ /* 0x000fc80000000f00 */
[----:B------:R2:W-:Y:S03]  /*02e0*/  STS [UR4], R3 ;  /* 0x00000003ff007988 */ /* 0x0005e60008000804 */
[----:B-12---:R-:W-:Y:S05]  /*02f0*/  CALL.REL.NOINC `($__internal_1_$__cuda_sm10x_tcgen05_guardrail_trap_phase_invalid_during_alloc) ;  /* 0x0000003400807944 */ /* 0x006fea0003c00000 */
.L_x_2:
[----:B------:R-:W-:Y:S05]  /*0300*/  WARPSYNC.ALL ;  /* 0x0000000000007948 */ /* 0x000fea0003800000 */
[----:B------:R-:W-:Y:S01]  /*0310*/  NOP ;  /* 0x0000000000007918 */ /* 0x000fe20000000000 */
.L_x_0:
[----:B------:R-:W3:Y:S08]  /*0320*/  S2UR UR4, SR_CgaCtaId ;  /* 0x00000000000479c3 */ /* 0x000ef00000008800 */
[----:B------:R-:W-:Y:S01]  /*0330*/  BAR.SYNC.DEFER_BLOCKING 0x0 ;  /* 0x0000000000007b1d */ /* 0x000fe20000010000 */
[----:B------:R-:W-:-:S05]  /*0340*/  LOP3.LUT R10, R0, 0x7f, RZ, 0xc0, !PT ;  /* 0x0000007f000a7812 */ /* 0x000fca00078ec0ff */
[----:B------:R-:W-:Y:S02]  /*0350*/  UMOV UR10, 0x400 ;  /* 0x00000400000a7882 */ /* 0x000fe40000000000 */
[----:B------:R-:W4:Y:S08]  /*0360*/  LDC R4, c[0x0][0x398] ;  /* 0x0000e600ff047b82 */ /* 0x000f300000000800 */
[----:B------:R-:W5:Y:S01]  /*0370*/  LDC R13, c[0x0][0x3a0] ;  /* 0x0000e800ff0d7b82 */ /* 0x000f620000000800 */
[----:B---3--:R-:W-:-:S07]  /*0380*/  ULEA UR10, UR4, UR10, 0x18 ;  /* 0x0000000a040a7291 */ /* 0x008fce000f8ec0ff */
[----:B------:R-:W3:Y:S02]  /*0390*/  S2UR UR15, SR_CTAID.Y ;  /* 0x00000000000f79c3 */ /* 0x000ee40000002600 */
[----:B--2---:R-:W2:Y:S06]  /*03a0*/  LDS R3, [UR10] ;  /* 0x0000000aff037984 */ /* 0x004eac0008000800 */
[----:B------:R-:W-:Y:S06]  /*03b0*/  BAR.SYNC.DEFER_BLOCKING 0x0 ;  /* 0x0000000000007b1d */ /* 0x000fec0000010000 */
[----:B------:R-:W-:Y:S05]  /*03c0*/  @P1 BRA `(.L_x_5) ;  /* 0x0000000000181947 */ /* 0x000fea0003800000 */
[----:B------:R-:W-:Y:S01]  /*03d0*/  ELECT P0, URZ, PT ;  /* 0x0000000000ff782f */ /* 0x000fe20003800000 */
[----:B------:R-:W-:Y:S01]  /*03e0*/  IMAD.MOV.U32 R2, RZ, RZ, 0x1 ;  /* 0x00000001ff027424 */ /* 0x000fe200078e00ff */
[----:B------:R-:W-:Y:S01]  /*03f0*/  UMOV UR5, 0x40 ;  /* 0x0000004000057882 */ /* 0x000fe20000000000 */
[----:B------:R-:W-:Y:S01]  /*0400*/  UVIRTCOUNT.DEALLOC.SMPOOL 0x80 ;  /* 0x000000800000784c */ /* 0x000fe20000000000 */
[----:B------:R-:W-:-:S09]  /*0410*/  ULEA UR5, UR4, UR5, 0x18 ;  /* 0x0000000504057291 */ /* 0x000fd2000f8ec0ff */
[----:B------:R5:W-:Y:S03]  /*0420*/  @P0 STS.U8 [UR5], R2 ;  /* 0x00000002ff000988 */ /* 0x000be60008000005 */
.L_x_5:
[----:B------:R-:W5:Y:S01]  /*0430*/  S2UR UR4, SR_CTAID.Z ;  /* 0x00000000000479c3 */ /* 0x000f620000002700 */
[----:B------:R-:W4:Y:S01]  /*0440*/  LDCU UR5, c[0x0][0x370] ;  /* 0x00006e00ff0577ac */ /* 0x000f220008000800 */
[----:B------:R-:W-:Y:S01]  /*0450*/  ISETP.GE.U32.AND P0, PT, R10, 0x20, PT ;  /* 0x000000200a00780c */ /* 0x000fe20003f06070 */
[----:B----4-:R-:W-:Y:S01]  /*0460*/  VIADD R4, R4, 0xffffffff ;  /* 0xffffffff04047836 */ /* 0x010fe20000000000 */
[C---:B------:R-:W-:Y:S01]  /*0470*/  ISETP.NE.U32.AND P2, PT, R10.reuse, RZ, PT ;  /* 0x000000ff0a00720c */ /* 0x040fe20003f45070 */
[----:B------:R-:W5:Y:S01]  /*0480*/  LDCU UR6, c[0x0][0x374] ;  /* 0x00006e80ff0677ac */ /* 0x000f620008000800 */
[----:B------:R-:W-:Y:S01]  /*0490*/  LEA R11, R10, UR10, 0x2 ;  /* 0x0000000a0a0b7c11 */ /* 0x000fe2000f8e10ff */
[----:B-----5:R-:W-:Y:S01]  /*04a0*/  VIADD R12, R13, 0xffffffff ;  /* 0xffffffff0d0c7836 */ /* 0x020fe20000000000 */
[----:B------:R-:W4:Y:S01]  /*04b0*/  S2UR UR16, SR_CTAID.X ;  /* 0x00000000001079c3 */ /* 0x000f220000002500 */
[----:B------:R-:W5:Y:S01]  /*04c0*/  LDCU.64 UR12, c[0x0][0x3c0] ;  /* 0x00007800ff0c77ac */ /* 0x000f620008000a00 */
[----:B--2---:R-:W-:Y:S01]  /*04d0*/  R2UR UR11, R3 ;  /* 0x00000000030b72ca */ /* 0x004fe200000e0000 */
[----:B------:R-:W-:Y:S04]  /*04e0*/  BSSY.RECONVERGENT B0, `(.L_x_6) ;  /* 0x0000011000007945 */ /* 0x000fe80003800200 */
[----:B------:R2:W-:Y:S01]  /*04f0*/  @!P0 STS [R11], RZ ;  /* 0x000000ff0b008388 */ /* 0x0005e20000000800 */
[----:B------:R-:W-:-:S03]  /*0500*/  NOP ;  /* 0x0000000000007918 */ /* 0x000fc60000000000 */
[----:B------:R2:W-:Y:S01]  /*0510*/  @!P2 STS [UR10+0x24], R4 ;  /* 0x00002404ff00a988 */ /* 0x0005e2000800080a */
[----:B---3--:R-:W-:-:S03]  /*0520*/  UIMAD UR4, UR4, UR6, UR15 ;  /* 0x00000006040472a4 */ /* 0x008fc6000f8e020f */
[----:B------:R2:W-:Y:S01]  /*0530*/  @!P2 STS [UR10+0x20], R12 ;  /* 0x0000200cff00a988 */ /* 0x0005e2000800080a */
[----:B----4-:R-:W-:-:S04]  /*0540*/  UIMAD UR4, UR4, UR5, UR16 ;  /* 0x00000005040472a4 */ /* 0x010fc8000f8e0210 */
[----:B------:R-:W-:-:S04]  /*0550*/  UIMAD UR4, UR4, 0x180, URZ ;  /* 0x00000180040478a4 */ /* 0x000fc8000f8e02ff */
[----:B-----5:R-:W-:-:S04]  /*0560*/  UIADD3 UR8, UP0, UPT, UR4, UR12, URZ ;  /* 0x0000000c04087290 */ /* 0x020fc8000ff1e0ff */
[----:B------:R-:W-:Y:S01]  /*0570*/  ULEA.HI.X.SX32 UR9, UR4, UR13, 0x1, UP0 ;  /* 0x0000000d04097291 */ /* 0x000fe200080f0eff */
[----:B--2---:R-:W-:Y:S11]  /*0580*/  @P2 BRA `(.L_x_7) ;  /* 0x0000000000182947 */ /* 0x004ff60003800000 */
[----:B------:R-:W2:Y:S01]  /*0590*/  LDS R2, [UR10+0x8] ;  /* 0x0000080aff027984 */ /* 0x000ea20008000800 */
[----:B------:R-:W3:Y:S01]  /*05a0*/  LDC.64 R6, c[0x0][0x380] ;  /* 0x0000e000ff067b82 */ /* 0x000ee20000000a00 */
[----:B------:R-:W-:Y:S02]  /*05b0*/  IMAD.MOV.U32 R3, RZ, RZ, 0x70 ;  /* 0x00000070ff037424 */ /* 0x000fe400078e00ff */
[----:B---3--:R3:W-:Y:S03]  /*05c0*/  STS.64 [UR10], R6 ;  /* 0x00000006ff007988 */ /* 0x0087e60008000a0a */
[----:B--2---:R-:W-:-:S05]  /*05d0*/  LOP3.LUT R2, R2, 0x10, R3, 0xd8, !PT ;  /* 0x0000001002027812 */ /* 0x004fca00078ed803 */
[----:B------:R3:W-:Y:S02]  /*05e0*/  STS [UR10+0x8], R2 ;  /* 0x00000802ff007988 */ /* 0x0007e4000800080a */
.L_x_7:
[----:B------:R-:W-:Y:S05]  /*05f0*/  BSYNC.RECONVERGENT B0 ;  /* 0x0000000000007941 */ /* 0x000fea0003800200 */
.L_x_6:
[----:B------:R-:W-:Y:S04]  /*0600*/  BSSY.RECONVERGENT B0, `(.L_x_8) ;  /* 0x000000a000007945 */ /* 0x000fe80003800200 */
[----:B------:R-:W-:Y:S05]  /*0610*/  @P2 BRA `(.L_x_9) ;  /* 0x0000000000202947 */ /* 0x000fea0003800000 */
[----:B---3--:R-:W2:Y:S01]  /*0620*/  LDS R2, [UR10+0x34] ;  /* 0x0000340aff027984 */ /* 0x008ea20008000800 */
[----:B------:R-:W-:Y:S02]  /*0630*/  IMAD.MOV.U32 R3, RZ, RZ, 0x3f000000 ;  /* 0x3f000000ff037424 */ /* 0x000fe400078e00ff */
[----:B------:R-:W-:Y:S01]  /*0640*/  @!P2 IMAD.MOV.U32 R5, RZ, RZ, 0x7f ;  /* 0x0000007fff05a424 */ /* 0x000fe200078e00ff */
[----:B------:R-:W3:Y:S02]  /*0650*/  @!P2 LDS R6, [UR10+0x38] ;  /* 0x0000380aff06a984 */ /* 0x000ee40008000800 */
[----:B--2---:R-:W-:Y:S02]  /*0660*/  LOP3.LUT R2, R2, 0xff000000, R3, 0xb8, !PT ;  /* 0xff00000002027812 */ /* 0x004fe400078eb803 */
[----:B---3--:R-:W-:-:S03]  /*0670*/  @!P2 LOP3.LUT R3, R6, 0xff, R5, 0xb8, !PT ;  /* 0x000000ff0603a812 */ /* 0x008fc600078eb805 */
[----:B------:R2:W-:Y:S04]  /*0680*/  STS [UR10+0x34], R2 ;  /* 0x00003402ff007988 */ /* 0x0005e8000800080a */
[----:B------:R2:W-:Y:S02]  /*0690*/  @!P2 STS [UR10+0x38], R3 ;  /* 0x00003803ff00a988 */ /* 0x0005e4000800080a */
.L_x_9:
[----:B------:R-:W-:Y:S05]  /*06a0*/  BSYNC.RECONVERGENT B0 ;  /* 0x0000000000007941 */ /* 0x000fea0003800200 */
.L_x_8:
[----:B------:R-:W-:Y:S04]  /*06b0*/  BSSY.RECONVERGENT B0, `(.L_x_10) ;  /* 0x000000e000007945 */ /* 0x000fe80003800200 */
[----:B------:R-:W-:Y:S05]  /*06c0*/  @P2 BRA `(.L_x_11) ;  /* 0x0000000000302947 */ /* 0x000fea0003800000 */
[----:B--2---:R-:W2:Y:S01]  /*06d0*/  LDS R3, [UR10+0x34] ;  /* 0x0000340aff037984 */ /* 0x004ea20008000800 */
[----:B------:R-:W4:Y:S03]  /*06e0*/  LDC.64 R8, c[0x0][0x3a8] ;  /* 0x0000ea00ff087b82 */ /* 0x000f260000000a00 */
[----:B---3--:R-:W3:Y:S01]  /*06f0*/  LDS R2, [UR10+0x1c] ;  /* 0x00001c0aff027984 */ /* 0x008ee20008000800 */
[C---:B----4-:R-:W-:Y:S01]  /*0700*/  SHF.L.U64.HI R6, R8.reuse, 0x1, R9 ;  /* 0x0000000108067819 */ /* 0x050fe20000010209 */
[----:B------:R-:W-:-:S03]  /*0710*/  IMAD.SHL.U32 R5, R8, 0x2, RZ ;  /* 0x0000000208057824 */ /* 0x000fc600078e00ff */
[--C-:B------:R-:W-:Y:S02]  /*0720*/  SHF.R.U32.HI R7, RZ, 0x4, R6.reuse ;  /* 0x00000004ff077819 */ /* 0x100fe40000011606 */
[----:B------:R-:W-:-:S05]  /*0730*/  SHF.R.U64 R5, R5, 0x4, R6 ;  /* 0x0000000405057819 */ /* 0x000fca0000001206 */
[----:B------:R4:W-:Y:S01]  /*0740*/  STS [UR10+0xc], R5 ;  /* 0x00000c05ff007988 */ /* 0x0009e2000800080a */
[----:B--2---:R-:W-:Y:S02]  /*0750*/  LOP3.LUT R3, R3, 0x7, RZ, 0xb8, !PT ;  /* 0x0000000703037812 */ /* 0x004fe400078eb8ff */
[----:B---3--:R-:W-:-:S03]  /*0760*/  LOP3.LUT R2, R2, 0xf, R7, 0xb8, !PT ;  /* 0x0000000f02027812 */ /* 0x008fc600078eb807 */
[----:B------:R4:W-:Y:S04]  /*0770*/  STS [UR10+0x34], R3 ;  /* 0x00003403ff007988 */ /* 0x0009e8000800080a */
[----:B------:R4:W-:Y:S02]  /*0780*/  STS [UR10+0x1c], R2 ;  /* 0x00001c02ff007988 */ /* 0x0009e4000800080a */
.L_x_11:
[----:B------:R-:W-:Y:S05]  /*0790*/  BSYNC.RECONVERGENT B0 ;  /* 0x0000000000007941 */ /* 0x000fea0003800200 */
.L_x_10:
[----:B------:R-:W-:Y:S04]  /*07a0*/  BSSY.RECONVERGENT B1, `(.L_x_12) ;  /* 0x000001a000017945 */ /* 0x000fe80003800200 */
[----:B------:R-:W-:Y:S04]  /*07b0*/  BSSY.RELIABLE B0, `(.L_x_13) ;  /* 0x0000015000007945 */ /* 0x000fe80003800100 */
[----:B------:R-:W-:Y:S05]  /*07c0*/  @P2 BRA `(.L_x_14) ;  /* 0x0000000000202947 */ /* 0x000fea0003800000 */
[----:B--234-:R-:W2:Y:S02]  /*07d0*/  LDS R2, [UR10+0x34] ;  /* 0x0000340aff027984 */ /* 0x01cea40008000800 */
[----:B--2---:R-:W-:-:S05]  /*07e0*/  LOP3.LUT R2, R2, 0x38, RZ, 0xb8, !PT ;  /* 0x0000003802027812 */ /* 0x004fca00078eb8ff */
[----:B------:R2:W-:Y:S01]  /*07f0*/  STS [UR10+0x34], R2 ;  /* 0x00003402ff007988 */ /* 0x0005e2000800080a */
[----:B------:R-:W-:Y:S05]  /*0800*/  @P2 BRA `(.L_x_15) ;  /* 0x0000000000202947 */ /* 0x000fea0003800000 */
[----:B--2---:R-:W2:Y:S01]  /*0810*/  LDS R2, [UR10+0x8] ;  /* 0x0000080aff027984 */ /* 0x004ea20008000800 */
[----:B------:R-:W-:-:S05]  /*0820*/  IMAD.MOV.U32 R3, RZ, RZ, 0x780 ;  /* 0x00000780ff037424 */ /* 0x000fca00078e00ff */
[----:B--2---:R-:W-:-:S05]  /*0830*/  LOP3.LUT R2, R2, 0x300, R3, 0xd8, !PT ;  /* 0x0000030002027812 */ /* 0x004fca00078ed803 */
[----:B------:R5:W-:Y:S02]  /*0840*/  STS [UR10+0x8], R2 ;  /* 0x00000802ff007988 */ /* 0x000be4000800080a */
.L_x_14:
[----:B------:R-:W-:Y:S05]  /*0850*/  @P2 BRA `(.L_x_16) ;  /* 0x0000000000282947 */ /* 0x000fea0003800000 */
[----:B--2345:R-:W2:Y:S02]  /*0860*/  LDS R2, [UR10+0x8] ;  /* 0x0000080aff027984 */ /* 0x03cea40008000800 */
[----:B--2---:R-:W-:-:S05]  /*0870*/  LOP3.LUT R2, R2, 0x1800, RZ, 0xb8, !PT ;  /* 0x0000180002027812 */ /* 0x004fca00078eb8ff */
[----:B------:R3:W-:Y:S02]  /*0880*/  STS [UR10+0x8], R2 ;  /* 0x00000802ff007988 */ /* 0x0007e4000800080a */
.L_x_15:
[----:B------:R-:W-:Y:S05]  /*0890*/  @P2 BREAK.RELIABLE B0 ;  /* 0x0000000000002942 */ /* 0x000fea0003800100 */
[----:B------:R-:W-:Y:S05]  /*08a0*/  @P2 BRA `(.L_x_17) ;  /* 0x0000000000242947 */ /* 0x000fea0003800000 */
[----:B------:R-:W4:Y:S01]  /*08b0*/  LDS R3, [UR10+0x8] ;  /* 0x0000080aff037984 */ /* 0x000f220008000800 */
[----:B--23--:R-:W-:-:S05]  /*08c0*/  IMAD.MOV.U32 R2, RZ, RZ, 0x6000 ;  /* 0x00006000ff027424 */ /* 0x00cfca00078e00ff */
[----:B----4-:R-:W-:-:S04]  /*08d0*/  LOP3.LUT R2, R3, 0x6000, R2, 0xd8, !PT ;  /* 0x0000600003027812 */ /* 0x010fc800078ed802 */
[----:B------:R-:W-:-:S05]  /*08e0*/  LOP3.LUT R2, R2, 0x400000, RZ, 0xb8, !PT ;  /* 0x0040000002027812 */ /* 0x000fca00078eb8ff */
[----:B------:R2:W-:Y:S02]  /*08f0*/  STS [UR10+0x8], R2 ;  /* 0x00000802ff007988 */ /* 0x0005e4000800080a */
.L_x_16:
[----:B------:R-:W-:Y:S05]  /*0900*/  BSYNC.RELIABLE B0 ;  /* 0x0000000000007941 */ /* 0x000fea0003800100 */
.L_x_13:
[----:B--2345:R-:W2:Y:S02]  /*0910*/  @!P2 LDS R2, [UR10+0x8] ;  /* 0x0000080aff02a984 */ /* 0x03cea40008000800 */
[----:B--2---:R-:W-:-:S05]  /*0920*/  @!P2 LOP3.LUT R2, R2, 0x8000, RZ, 0xb8, !PT ;  /* 0x000080000202a812 */ /* 0x004fca00078eb8ff */
[----:B------:R4:W-:Y:S02]  /*0930*/  @!P2 STS [UR10+0x8], R2 ;  /* 0x00000802ff00a988 */ /* 0x0009e4000800080a */
.L_x_17:
[----:B------:R-:W-:Y:S05]  /*0940*/  BSYNC.RECONVERGENT B1 ;  /* 0x0000000000017941 */ /* 0x000fea0003800200 */
.L_x_12:
[----:B------:R-:W-:Y:S05]  /*0950*/  WARPSYNC.ALL ;  /* 0x0000000000007948 */ /* 0x000fea0003800000 */
[----:B------:R-:W-:Y:S01]  /*0960*/  NOP ;  /* 0x0000000000007918 */ /* 0x000fe20000000000 */
[----:B------:R-:W5:Y:S02]  /*0970*/  LDC R5, c[0x0][0x39c] ;  /* 0x0000e700ff057b82 */ /* 0x000f640000000800 */
[----:B-----5:R-:W-:Y:S01]  /*0980*/  VIADD R5, R5, 0xffffffff ;  /* 0xffffffff05057836 */ /* 0x020fe20000000000 */
[----:B------:R-:W-:Y:S06]  /*0990*/  @P0 BRA `(.L_x_18) ;  /* 0x0000000000300947 */ /* 0x000fec0003800000 */
[----:B--234-:R-:W2:Y:S01]  /*09a0*/  S2R R2, SR_LANEID ;  /* 0x0000000000027919 */ /* 0x01cea20000000000 */
[----:B------:R-:W-:Y:S05]  /*09b0*/  WARPSYNC.ALL ;  /* 0x0000000000007948 */ /* 0x000fea0003800000 */
[----:B------:R-:W-:Y:S01]  /*09c0*/  NOP ;  /* 0x0000000000007918 */ /* 0x000fe20000000000 */
[----:B--2---:R-:W-:-:S05]  /*09d0*/  IMAD.SHL.U32 R6, R2, 0x4, RZ ;  /* 0x0000000402067824 */ /* 0x004fca00078e00ff */
[----:B------:R-:W2:Y:S01]  /*09e0*/  LDS R7, [R6+UR10] ;  /* 0x0000000a06077984 */ /* 0x000ea20008000800 */
[----:B------:R-:W-:-:S05]  /*09f0*/  IADD3 R2, P3, PT, R6, UR8, RZ ;  /* 0x0000000806027c10 */ /* 0x000fca000ff7e0ff */
[----:B------:R-:W-:-:S05]  /*0a00*/  IMAD.X R3, RZ, RZ, UR9, P3 ;  /* 0x00000009ff037e24 */ /* 0x000fca00098e06ff */
[----:B--2---:R5:W2:Y:S01]  /*0a10*/  ATOMG.E.EXCH.STRONG.GPU PT, RZ, [R2], R7 ;  /* 0x0000000702ff73a8 */ /* 0x004aa200041ee100 */
[----:B------:R-:W-:-:S04]  /*0a20*/  DEPBAR {5,4,3,2,1,0} ;  /* 0x0000003f0000791a */ /* 0x000fc80000000000 */
[----:B------:R-:W3:Y:S02]  /*0a30*/  CCTL.E.C.LDCU.IV.DEEP [UR8] ;  /* 0x0000000008007540 */ /* 0x000ee40009c08000 */
[----:B---3--:R5:W-:Y:S01]  /*0a40*/  UTMACCTL.IV [UR8] ;  /* 0x00000000080079b9 */ /* 0x008be20008000000 */
[----:B------:R-:W-:Y:S01]  /*0a50*/  NOP ;  /* 0x0000000000007918 */ /* 0x000fe20000000000 */
.L_x_18:
[----:B------:R-:W-:Y:S05]  /*0a60*/  @P0 BRA `(.L_x_19) ;  /* 0x00000000000c0947 */ /* 0x000fea0003800000 */
[----:B------:R0:W-:Y:S01]  /*0a70*/  UTMACMDFLUSH ;  /* 0x00000000000079b7 */ /* 0x0001e20000000000 */
[----:B------:R-:W-:Y:S05]  /*0a80*/  @P0 BRA `(.L_x_19) ;  /* 0x0000000000040947 */ /* 0x000fea0003800000 */
[----:B------:R-:W-:-:S04]  /*0a90*/  DEPBAR.LE SB0, 0x0 ;  /* 0x000080000000791a */ /* 0x000fc80000000000 */
.L_x_19:
[----:B------:R-:W-:Y:S05]  /*0aa0*/  WARPSYNC.ALL ;  /* 0x0000000000007948 */ /* 0x000fea0003800000 */
[----:B------:R-:W-:Y:S01]  /*0ab0*/  NOP ;  /* 0x0000000000007918 */ /* 0x000fe20000000000 */
[----:B--2---:R-:W-:Y:S06]  /*0ac0*/  BAR.SYNC.DEFER_BLOCKING 0x0 ;  /* 0x0000000000007b1d */ /* 0x004fec0000010000 */
[----:B------:R-:W-:Y:S02]  /*0ad0*/  BSSY.RECONVERGENT B1, `(.L_x_20) ;  /* 0x000000b000017945 */ /* 0x000fe40003800200 */
[----:B------:R-:W-:Y:S06]  /*0ae0*/  BAR.SYNC.DEFER_BLOCKING 0x0 ;  /* 0x0000000000007b1d */ /* 0x000fec0000010000 */
[----:B------:R2:W-:Y:S01]  /*0af0*/  @!P0 STS [R11], RZ ;  /* 0x000000ff0b008388 */ /* 0x0005e20000000800 */
[----:B------:R-:W-:Y:S01]  /*0b00*/  NOP ;  /* 0x0000000000007918 */ /* 0x000fe20000000000 */
[----:B------:R-:W-:Y:S05]  /*0b10*/  @P2 BRA `(.L_x_21) ;  /* 0x0000000000182947 */ /* 0x000fea0003800000 */
[----:B---345:R-:W3:Y:S01]  /*0b20*/  LDS R2, [UR10+0x8] ;  /* 0x0000080aff027984 */ /* 0x038ee20008000800 */
[----:B------:R-:W4:Y:S01]  /*0b30*/  LDC.64 R6, c[0x0][0x388] ;  /* 0x0000e200ff067b82 */ /* 0x000f220000000a00 */
[----:B------:R-:W-:Y:S02]  /*0b40*/  IMAD.MOV.U32 R3, RZ, RZ, 0x70 ;  /* 0x00000070ff037424 */ /* 0x000fe400078e00ff */
[----:B----4-:R4:W-:Y:S03]  /*0b50*/  STS.64 [UR10], R6 ;  /* 0x00000006ff007988 */ /* 0x0109e60008000a0a */
[----:B---3--:R-:W-:-:S05]  /*0b60*/  LOP3.LUT R2, R2, 0x10, R3, 0xd8, !PT ;  /* 0x0000001002027812 */ /* 0x008fca00078ed803 */
[----:B------:R4:W-:Y:S02]  /*0b70*/  STS [UR10+0x8], R2 ;  /* 0x00000802ff007988 */ /* 0x0009e4000800080a */
.L_x_21:
[----:B-----5:R-:W-:Y:S05]  /*0b80*/  BSYNC.RECONVERGENT B1 ;  /* 0x0000000000017941 */ /* 0x020fea0003800200 */
.L_x_20:
[----:B------:R-:W-:Y:S04]  /*0b90*/  BSSY.RECONVERGENT B1, `(.L_x_22) ;  /* 0x000000a000017945 */ /* 0x000fe80003800200 */
[----:B------:R-:W-:Y:S05]  /*0ba0*/  @P2 BRA `(.L_x_23) ;  /* 0x0000000000202947 */ /* 0x000fea0003800000 */
[----:B---34-:R-:W3:Y:S01]  /*0bb0*/  LDS R2, [UR10+0x34] ;  /* 0x0000340aff027984 */ /* 0x018ee20008000800 */
[----:B------:R-:W-:Y:S02]  /*0bc0*/  IMAD.MOV.U32 R7, RZ, RZ, 0x3f000000 ;  /* 0x3f000000ff077424 */ /* 0x000fe400078e00ff */
[----:B------:R-:W-:Y:S01]  /*0bd0*/  @!P2 IMAD.MOV.U32 R6, RZ, RZ, 0x7f ;  /* 0x0000007fff06a424 */ /* 0x000fe200078e00ff */
[----:B------:R-:W4:Y:S02]  /*0be0*/  @!P2 LDS R3, [UR10+0x38] ;  /* 0x0000380aff03a984 */ /* 0x000f240008000800 */
[----:B---3--:R-:W-:Y:S02]  /*0bf0*/  LOP3.LUT R2, R2, 0xff000000, R7, 0xb8, !PT ;  /* 0xff00000002027812 */ /* 0x008fe400078eb807 */
[----:B----4-:R-:W-:-:S03]  /*0c00*/  @!P2 LOP3.LUT R3, R3, 0xff, R6, 0xb8, !PT ;  /* 0x000000ff0303a812 */ /* 0x010fc600078eb806 */
[----:B------:R5:W-:Y:S04]  /*0c10*/  STS [UR10+0x34], R2 ;  /* 0x00003402ff007988 */ /* 0x000be8000800080a */
[----:B------:R5:W-:Y:S02]  /*0c20*/  @!P2 STS [UR10+0x38], R3 ;  /* 0x00003803ff00a988 */ /* 0x000be4000800080a */
.L_x_23:
[----:B------:R-:W-:Y:S05]  /*0c30*/  BSYNC.RECONVERGENT B1 ;  /* 0x0000000000017941 */ /* 0x000fea0003800200 */
.L_x_22:
[----:B------:R-:W-:Y:S04]  /*0c40*/  BSSY.RECONVERGENT B1, `(.L_x_24) ;  /* 0x0000004000017945 */ /* 0x000fe80003800200 */
[----:B------:R-:W-:Y:S05]  /*0c50*/  @P2 BRA `(.L_x_25) ;  /* 0x0000000000082947 */ /* 0x000fea0003800000 */
[----:B------:R2:W-:Y:S04]  /*0c60*/  STS [UR10+0x24], R12 ;  /* 0x0000240cff007988 */ /* 0x0005e8000800080a */
[----:B------:R2:W-:Y:S02]  /*0c70*/  STS [UR10+0x20], R5 ;  /* 0x00002005ff007988 */ /* 0x0005e4000800080a */
.L_x_25:
[----:B------:R-:W-:Y:S05]  /*0c80*/  BSYNC.RECONVERGENT B1 ;  /* 0x0000000000017941 */ /* 0x000fea0003800200 */
.L_x_24:
[----:B------:R-:W-:Y:S04]  /*0c90*/  BSSY.RECONVERGENT B1, `(.L_x_26) ;  /* 0x000000e000017945 */ /* 0x000fe80003800200 */
[----:B------:R-:W-:Y:S05]  /*0ca0*/  @P2 BRA `(.L_x_27) ;  /* 0x0000000000302947 */ /* 0x000fea0003800000 */
[----:B-----5:R-:W5:Y:S01]  /*0cb0*/  LDS R3, [UR10+0x34] ;  /* 0x0000340aff037984 */ /* 0x020f620008000800 */
[----:B----4-:R-:W4:Y:S03]  /*0cc0*/  LDC.64 R6, c[0x0][0x3b0] ;  /* 0x0000ec00ff067b82 */ /* 0x010f260000000a00 */
[----:B---3--:R-:W3:Y:S01]  /*0cd0*/  LDS R2, [UR10+0x1c] ;  /* 0x00001c0aff027984 */ /* 0x008ee20008000800 */
[C---:B----4-:R-:W-:Y:S01]  /*0ce0*/  SHF.L.U64.HI R7, R6.reuse, 0x1, R7 ;  /* 0x0000000106077819 */ /* 0x050fe20000010207 */
[----:B------:R-:W-:-:S03]  /*0cf0*/  IMAD.SHL.U32 R6, R6, 0x2, RZ ;  /* 0x0000000206067824 */ /* 0x000fc600078e00ff */
[--C-:B------:R-:W-:Y:S02]  /*0d00*/  SHF.R.U32.HI R9, RZ, 0x4, R7.reuse ;  /* 0x00000004ff097819 */ /* 0x100fe40000011607 */
[----:B------:R-:W-:-:S05]  /*0d10*/  SHF.R.U64 R6, R6, 0x4, R7 ;  /* 0x0000000406067819 */ /* 0x000fca0000001207 */
[----:B------:R4:W-:Y:S01]  /*0d20*/  STS [UR10+0xc], R6 ;  /* 0x00000c06ff007988 */ /* 0x0009e2000800080a */
[----:B-----5:R-:W-:Y:S02]  /*0d30*/  LOP3.LUT R3, R3, 0x7, RZ, 0xb8, !PT ;  /* 0x0000000703037812 */ /* 0x020fe400078eb8ff */
[----:B---3--:R-:W-:-:S03]  /*0d40*/  LOP3.LUT R2, R2, 0xf, R9, 0xb8, !PT ;  /* 0x0000000f02027812 */ /* 0x008fc600078eb809 */
[----:B------:R4:W-:Y:S04]  /*0d50*/  STS [UR10+0x34], R3 ;  /* 0x00003403ff007988 */ /* 0x0009e8000800080a */
[----:B------:R4:W-:Y:S02]  /*0d60*/  STS [UR10+0x1c], R2 ;  /* 0x00001c02ff007988 */ /* 0x0009e4000800080a */
.L_x_27:
[----:B------:R-:W-:Y:S05]  /*0d70*/  BSYNC.RECONVERGENT B1 ;  /* 0x0000000000017941 */ /* 0x000fea0003800200 */
.L_x_26:
[----:B------:R-:W-:Y:S04]  /*0d80*/  BSSY.RECONVERGENT B2, `(.L_x_28) ;  /* 0x000001a000027945 */ /* 0x000fe80003800200 */
[----:B------:R-:W-:Y:S04]  /*0d90*/  BSSY.RELIABLE B1, `(.L_x_29) ;  /* 0x0000015000017945 */ /* 0x000fe80003800100 */
[----:B------:R-:W-:Y:S05]  /*0da0*/  @P2 BRA `(.L_x_30) ;  /* 0x0000000000202947 */ /* 0x000fea0003800000 */
[----:B---345:R-:W3:Y:S02]  /*0db0*/  LDS R2, [UR10+0x34] ;  /* 0x0000340aff027984 */ /* 0x038ee40008000800 */
[----:B---3--:R-:W-:-:S05]  /*0dc0*/  LOP3.LUT R2, R2, 0x38, RZ, 0xb8, !PT ;  /* 0x0000003802027812 */ /* 0x008fca00078eb8ff */
[----:B------:R3:W-:Y:S01]  /*0dd0*/  STS [UR10+0x34], R2 ;  /* 0x00003402ff007988 */ /* 0x0007e2000800080a */
[----:B------:R-:W-:Y:S05]  /*0de0*/  @P2 BRA `(.L_x_31) ;  /* 0x0000000000202947 */ /* 0x000fea0003800000 */
[----:B---3--:R-:W3:Y:S01]  /*0df0*/  LDS R2, [UR10+0x8] ;  /* 0x0000080aff027984 */ /* 0x008ee20008000800 */
[----:B------:R-:W-:-:S05]  /*0e00*/  IMAD.MOV.U32 R3, RZ, RZ, 0x780 ;  /* 0x00000780ff037424 */ /* 0x000fca00078e00ff */
[----:B---3--:R-:W-:-:S05]  /*0e10*/  LOP3.LUT R2, R2, 0x300, R3, 0xd8, !PT ;  /* 0x0000030002027812 */ /* 0x008fca00078ed803 */
[----:B------:R3:W-:Y:S02]  /*0e20*/  STS [UR10+0x8], R2 ;  /* 0x00000802ff007988 */ /* 0x0007e4000800080a */
.L_x_30:
[----:B------:R-:W-:Y:S05]  /*0e30*/  @P2 BRA `(.L_x_32) ;  /* 0x0000000000282947 */ /* 0x000fea0003800000 */
[----:B---345:R-:W3:Y:S02]  /*0e40*/  LDS R2, [UR10+0x8] ;  /* 0x0000080aff027984 */ /* 0x038ee40008000800 */
[----:B---3--:R-:W-:-:S05]  /*0e50*/  LOP3.LUT R2, R2, 0x1800, RZ, 0xb8, !PT ;  /* 0x0000180002027812 */ /* 0x008fca00078eb8ff */
[----:B------:R4:W-:Y:S02]  /*0e60*/  STS [UR10+0x8], R2 ;  /* 0x00000802ff007988 */ /* 0x0009e4000800080a */
.L_x_31:
[----:B------:R-:W-:Y:S05]  /*0e70*/  @P2 BREAK.RELIABLE B1 ;  /* 0x0000000000012942 */ /* 0x000fea0003800100 */
[----:B------:R-:W-:Y:S05]  /*0e80*/  @P2 BRA `(.L_x_33) ;  /* 0x0000000000242947 */ /* 0x000fea0003800000 */
[----:B---34-:R-:W3:Y:S01]  /*0e90*/  LDS R2, [UR10+0x8] ;  /* 0x0000080aff027984 */ /* 0x018ee20008000800 */
[----:B------:R-:W-:-:S05]  /*0ea0*/  IMAD.MOV.U32 R3, RZ, RZ, 0x6000 ;  /* 0x00006000ff037424 */ /* 0x000fca00078e00ff */
[----:B---3--:R-:W-:-:S04]  /*0eb0*/  LOP3.LUT R2, R2, 0x6000, R3, 0xd8, !PT ;  /* 0x0000600002027812 */ /* 0x008fc800078ed803 */
[----:B------:R-:W-:-:S05]  /*0ec0*/  LOP3.LUT R2, R2, 0x400000, RZ, 0xb8, !PT ;  /* 0x0040000002027812 */ /* 0x000fca00078eb8ff */
[----:B------:R3:W-:Y:S02]  /*0ed0*/  STS [UR10+0x8], R2 ;  /* 0x00000802ff007988 */ /* 0x0007e4000800080a */
.L_x_32:
[----:B------:R-:W-:Y:S05]  /*0ee0*/  BSYNC.RELIABLE B1 ;  /* 0x0000000000017941 */ /* 0x000fea0003800100 */
.L_x_29:
[----:B---345:R-:W3:Y:S02]  /*0ef0*/  @!P2 LDS R2, [UR10+0x8] ;  /* 0x0000080aff02a984 */ /* 0x038ee40008000800 */
[----:B---3--:R-:W-:-:S05]  /*0f00*/  @!P2 LOP3.LUT R2, R2, 0x8000, RZ, 0xb8, !PT ;  /* 0x000080000202a812 */ /* 0x008fca00078eb8ff */
[----:B------:R5:W-:Y:S02]  /*0f10*/  @!P2 STS [UR10+0x8], R2 ;  /* 0x00000802ff00a988 */ /* 0x000be4000800080a */
.L_x_33:
[----:B------:R-:W-:Y:S05]  /*0f20*/  BSYNC.RECONVERGENT B2 ;  /* 0x0000000000027941 */ /* 0x000fea0003800200 */
.L_x_28:
[----:B------:R-:W-:Y:S05]  /*0f30*/  WARPSYNC.ALL ;  /* 0x0000000000007948 */ /* 0x000fea0003800000 */
[----:B------:R-:W-:Y:S01]  /*0f40*/  NOP ;  /* 0x0000000000007918 */ /* 0x000fe20000000000 */
[----:B------:R-:W-:-:S04]  /*0f50*/  UIADD3 UR5, UPT, UPT, UR4, 0x80, URZ ;  /* 0x0000008004057890 */ /* 0x000fc8000fffe0ff */
[----:B------:R-:W-:-:S04]  /*0f60*/  UIADD3 UR34, UP0, UPT, UR5, UR12, URZ ;  /* 0x0000000c05227290 */ /* 0x000fc8000ff1e0ff */
[----:B------:R-:W-:Y:S01]  /*0f70*/  ULEA.HI.X.SX32 UR35, UR5, UR13, 0x1, UP0 ;  /* 0x0000000d05237291 */ /* 0x000fe200080f0eff */
[----:B------:R-:W-:Y:S11]  /*0f80*/  @P0 BRA `(.L_x_34) ;  /* 0x0000000000300947 */ /* 0x000ff60003800000 */
[----:B---345:R-:W3:Y:S01]  /*0f90*/  S2R R2, SR_LANEID ;  /* 0x0000000000027919 */ /* 0x038ee20000000000 */
[----:B------:R-:W-:Y:S05]  /*0fa0*/  WARPSYNC.ALL ;  /* 0x0000000000007948 */ /* 0x000fea0003800000 */
[----:B------:R-:W-:Y:S01]  /*0fb0*/  NOP ;  /* 0x0000000000007918 */ /* 0x000fe20000000000 */
[----:B---3--:R-:W-:-:S05]  /*0fc0*/  IMAD.SHL.U32 R6, R2, 0x4, RZ ;  /* 0x0000000402067824 */ /* 0x008fca00078e00ff */
[----:B------:R-:W3:Y:S01]  /*0fd0*/  LDS R7, [R6+UR10] ;  /* 0x0000000a06077984 */ /* 0x000ee20008000800 */
[----:B------:R-:W-:-:S05]  /*0fe0*/  IADD3 R2, P3, PT, R6, UR34, RZ ;  /* 0x0000002206027c10 */ /* 0x000fca000ff7e0ff */
[----:B------:R-:W-:-:S05]  /*0ff0*/  IMAD.X R3, RZ, RZ, UR35, P3 ;  /* 0x00000023ff037e24 */ /* 0x000fca00098e06ff */
[----:B---3--:R3:W4:Y:S01]  /*1000*/  ATOMG.E.EXCH.STRONG.GPU PT, RZ, [R2], R7 ;  /* 0x0000000702ff73a8 */ /* 0x00872200041ee100 */
[----:B------:R-:W-:-:S04]  /*1010*/  DEPBAR {5,4,3,2,1,0} ;  /* 0x0000003f0000791a */ /* 0x000fc80000000000 */
[----:B------:R-:W5:Y:S02]  /*1020*/  CCTL.E.C.LDCU.IV.DEEP [UR34] ;  /* 0x0000000022007540 */ /* 0x000f640009c08000 */
[----:B-----5:R3:W-:Y:S01]  /*1030*/  UTMACCTL.IV [UR34] ;  /* 0x00000000220079b9 */ /* 0x0207e20008000000 */
[----:B------:R-:W-:Y:S01]  /*1040*/  NOP ;  /* 0x0000000000007918 */ /* 0x000fe20000000000 */
.L_x_34:
[----:B------:R-:W-:Y:S05]  /*1050*/  @P0 BRA `(.L_x_35) ;  /* 0x00000000000c0947 */ /* 0x000fea0003800000 */
[----:B------:R0:W-:Y:S01]  /*1060*/  UTMACMDFLUSH ;  /* 0x00000000000079b7 */ /* 0x0001e20000000000 */
[----:B------:R-:W-:Y:S05]  /*1070*/  @P0 BRA `(.L_x_35) ;  /* 0x0000000000040947 */ /* 0x000fea0003800000 */
[----:B------:R-:W-:-:S04]  /*1080*/  DEPBAR.LE SB0, 0x0 ;  /* 0x000080000000791a */ /* 0x000fc80000000000 */
.L_x_35:
[----:B------:R-:W-:Y:S05]  /*1090*/  WARPSYNC.ALL ;  /* 0x0000000000007948 */ /* 0x000fea0003800000 */
[----:B------:R-:W-:Y:S01]  /*10a0*/  NOP ;  /* 0x0000000000007918 */ /* 0x000fe20000000000 */
[----:B----4-:R-:W-:Y:S06]  /*10b0*/  BAR.SYNC.DEFER_BLOCKING 0x0 ;  /* 0x0000000000007b1d */ /* 0x010fec0000010000 */
[----:B------:R-:W-:Y:S02]  /*10c0*/  BSSY.RECONVERGENT B2, `(.L_x_36) ;  /* 0x000000b000027945 */ /* 0x000fe40003800200 */
[----:B------:R-:W-:Y:S06]  /*10d0*/  BAR.SYNC.DEFER_BLOCKING 0x0 ;  /* 0x0000000000007b1d */ /* 0x000fec0000010000 */
[----:B------:R4:W-:Y:S01]  /*10e0*/  @!P0 STS [R11], RZ ;  /* 0x000000ff0b008388 */ /* 0x0009e20000000800 */
[----:B------:R-:W-:Y:S01]  /*10f0*/  NOP ;  /* 0x0000000000007918 */ /* 0x000fe20000000000 */
[----:B------:R-:W-:Y:S05]  /*1100*/  @P2 BRA `(.L_x_37) ;  /* 0x0000000000182947 */ /* 0x000fea0003800000 */
[----:B---3-5:R-:W3:Y:S01]  /*1110*/  LDS R2, [UR10+0x8] ;  /* 0x0000080aff027984 */ /* 0x028ee20008000800 */
[----:B------:R-:W5:Y:S01]  /*1120*/  LDC.64 R6, c[0x0][0x390] ;  /* 0x0000e400ff067b82 */ /* 0x000f620000000a00 */
[----:B------:R-:W-:Y:S02]  /*1130*/  IMAD.MOV.U32 R3, RZ, RZ, 0x70 ;  /* 0x00000070ff037424 */ /* 0x000fe400078e00ff */
[----:B-----5:R5:W-:Y:S03]  /*1140*/  STS.64 [UR10], R6 ;  /* 0x00000006ff007988 */ /* 0x020be60008000a0a */
[----:B---3--:R-:W-:-:S05]  /*1150*/  LOP3.LUT R2, R2, 0x10, R3, 0xd8, !PT ;  /* 0x0000001002027812 */ /* 0x008fca00078ed803 */
[----:B------:R5:W-:Y:S02]  /*1160*/  STS [UR10+0x8], R2 ;  /* 0x00000802ff007988 */ /* 0x000be4000800080a */
.L_x_37:
[----:B---3--:R-:W-:Y:S05]  /*1170*/  BSYNC.RECONVERGENT B2 ;  /* 0x0000000000027941 */ /* 0x008fea0003800200 */
.L_x_36:
[----:B------:R-:W-:Y:S04]  /*1180*/  BSSY.RECONVERGENT B3, `(.L_x_38) ;  /* 0x0000011000037945 */ /* 0x000fe80003800200 */
[----:B------:R-:W-:Y:S04]  /*1190*/  BSSY.RELIABLE B2, `(.L_x_39) ;  /* 0x000000e000027945 */ /* 0x000fe80003800100 */
[----:B------:R-:W-:Y:S05]  /*11a0*/  @P2 BRA `(.L_x_40) ;  /* 0x0000000000242947 */ /* 0x000fea0003800000 */
[----:B-----5:R-:W3:Y:S01]  /*11b0*/  LDS R2, [UR10+0x34] ;  /* 0x0000340aff027984 */ /* 0x020ee20008000800 */
[----:B------:R-:W-:-:S05]  /*11c0*/  IMAD.MOV.U32 R3, RZ, RZ, 0x3f000000 ;  /* 0x3f000000ff037424 */ /* 0x000fca00078e00ff */
[----:B---3--:R-:W-:-:S05]  /*11d0*/  LOP3.LUT R2, R2, 0xff000000, R3, 0xb8, !PT ;  /* 0xff00000002027812 */ /* 0x008fca00078eb803 */
[----:B------:R3:W-:Y:S01]  /*11e0*/  STS [UR10+0x34], R2 ;  /* 0x00003402ff007988 */ /* 0x0007e2000800080a */
[----:B------:R-:W-:Y:S05]  /*11f0*/  @P2 BRA `(.L_x_41) ;  /* 0x00000000001c2947 */ /* 0x000fea0003800000 */
[----:B---3--:R-:W3:Y:S01]  /*1200*/  LDS R2, [UR10+0x38] ;  /* 0x0000380aff027984 */ /* 0x008ee20008000800 */
[----:B------:R-:W-:-:S05]  /*1210*/  IMAD.MOV.U32 R3, RZ, RZ, 0x7f ;  /* 0x0000007fff037424 */ /* 0x000fca00078e00ff */
[----:B---3--:R-:W-:-:S05]  /*1220*/  LOP3.LUT R2, R2, 0xff, R3, 0xb8, !PT ;  /* 0x000000ff02027812 */ /* 0x008fca00078eb803 */
[----:B------:R3:W-:Y:S02]  /*1230*/  STS [UR10+0x38], R2 ;  /* 0x00003802ff007988 */ /* 0x0007e4000800080a */
.L_x_40:
[----:B------:R-:W-:Y:S05]  /*1240*/  @P2 BREAK.RELIABLE B2 ;  /* 0x0000000000022942 */ /* 0x000fea0003800100 */
[----:B------:R-:W-:Y:S05]  /*1250*/  @P2 BRA `(.L_x_42) ;  /* 0x00000000000c2947 */ /* 0x000fea0003800000 */
[----:B------:R2:W-:Y:S02]  /*1260*/  STS [UR10+0x20], R5 ;  /* 0x00002005ff007988 */ /* 0x0005e4000800080a */
.L_x_41:
[----:B------:R-:W-:Y:S05]  /*1270*/  BSYNC.RELIABLE B2 ;  /* 0x0000000000027941 */ /* 0x000fea0003800100 */
.L_x_39:
[----:B------:R2:W-:Y:S02]  /*1280*/  @!P2 STS [UR10+0x24], R4 ;  /* 0x00002404ff00a988 */ /* 0x0005e4000800080a */
.L_x_42:
[----:B------:R-:W-:Y:S05]  /*1290*/  BSYNC.RECONVERGENT B3 ;  /* 0x0000000000037941 */ /* 0x000fea0003800200 */
.L_x_38:
[----:B------:R-:W-:Y:S05]  /*12a0*/  WARPSYNC.ALL ;  /* 0x0000000000007948 */ /* 0x000fea0003800000 */
[----:B------:R-:W-:Y:S01]  /*12b0*/  NOP ;  /* 0x0000000000007918 */ /* 0x000fe20000000000 */
[----:B------:R-:W-:Y:S04]  /*12c0*/  BSSY.RECONVERGENT B3, `(.L_x_43) ;  /* 0x000000e000037945 */ /* 0x000fe80003800200 */
[----:B------:R-:W-:Y:S05]  /*12d0*/  @P2 BRA `(.L_x_44) ;  /* 0x0000000000302947 */ /* 0x000fea0003800000 */
[----:B------:R-:W2:Y:S02]  /*12e0*/  LDS R3, [UR10+0x34] ;  /* 0x0000340aff037984 */ /* 0x000ea40008000800 */
[----:B--2---:R-:W2:Y:S02]  /*12f0*/  LDC.64 R4, c[0x0][0x3b8] ;  /* 0x0000ee00ff047b82 */ /* 0x004ea40000000a00 */
[----:B---3-5:R-:W3:Y:S01]  /*1300*/  LDS R2, [UR10+0x1c] ;  /* 0x00001c0aff027984 */ /* 0x028ee20008000800 */
[C---:B--2---:R-:W-:Y:S01]  /*1310*/  SHF.L.U64.HI R5, R4.reuse, 0x1, R5 ;  /* 0x0000000104057819 */ /* 0x044fe20000010205 */
[----:B------:R-:W-:-:S03]  /*1320*/  IMAD.SHL.U32 R4, R4, 0x2, RZ ;  /* 0x0000000204047824 */ /* 0x000fc600078e00ff */
[--C-:B------:R-:W-:Y:S02]  /*1330*/  SHF.R.U32.HI R7, RZ, 0x4, R5.reuse ;  /* 0x00000004ff077819 */ /* 0x100fe40000011605 */
[----:B------:R-:W-:-:S05]  /*1340*/  SHF.R.U64 R4, R4, 0x4, R5 ;  /* 0x0000000404047819 */ /* 0x000fca0000001205 */
[----:B------:R2:W-:Y:S01]  /*1350*/  STS [UR10+0xc], R4 ;  /* 0x00000c04ff007988 */ /* 0x0005e2000800080a */
[----:B------:R-:W-:Y:S02]  /*1360*/  LOP3.LUT R3, R3, 0x7, RZ, 0xb8, !PT ;  /* 0x0000000703037812 */ /* 0x000fe400078eb8ff */
[----:B---3--:R-:W-:-:S03]  /*1370*/  LOP3.LUT R2, R2, 0xf, R7, 0xb8, !PT ;  /* 0x0000000f02027812 */ /* 0x008fc600078eb807 */
[----:B------:R2:W-:Y:S04]  /*1380*/  STS [UR10+0x34], R3 ;  /* 0x00003403ff007988 */ /* 0x0005e8000800080a */
[----:B------:R2:W-:Y:S02]  /*1390*/  STS [UR10+0x1c], R2 ;  /* 0x00001c02ff007988 */ /* 0x0005e4000800080a */
.L_x_44:
[----:B------:R-:W-:Y:S05]  /*13a0*/  BSYNC.RECONVERGENT B3 ;  /* 0x0000000000037941 */ /* 0x000fea0003800200 */
.L_x_43:
[----:B------:R-:W-:Y:S04]  /*13b0*/  BSSY.RECONVERGENT B4, `(.L_x_45) ;  /* 0x000001a000047945 */ /* 0x000fe80003800200 */
[----:B------:R-:W-:Y:S04]  /*13c0*/  BSSY.RELIABLE B3, `(.L_x_46) ;  /* 0x0000015000037945 */ /* 0x000fe80003800100 */
[----:B------:R-:W-:Y:S05]  /*13d0*/  @P2 BRA `(.L_x_47) ;  /* 0x0000000000202947 */ /* 0x000fea0003800000 */
[----:B--23-5:R-:W2:Y:S02]  /*13e0*/  LDS R2, [UR10+0x34] ;  /* 0x0000340aff027984 */ /* 0x02cea40008000800 */
[----:B--2---:R-:W-:-:S05]  /*13f0*/  LOP3.LUT R2, R2, 0x38, RZ, 0xb8, !PT ;  /* 0x0000003802027812 */ /* 0x004fca00078eb8ff */
[----:B------:R2:W-:Y:S01]  /*1400*/  STS [UR10+0x34], R2 ;  /* 0x00003402ff007988 */ /* 0x0005e2000800080a */
[----:B------:R-:W-:Y:S05]  /*1410*/  @P2 BRA `(.L_x_48) ;  /* 0x0000000000202947 */ /* 0x000fea0003800000 */
[----:B--2---:R-:W2:Y:S01]  /*1420*/  LDS R2, [UR10+0x8] ;  /* 0x0000080aff027984 */ /* 0x004ea20008000800 */
[----:B------:R-:W-:-:S05]  /*1430*/  IMAD.MOV.U32 R3, RZ, RZ, 0x780 ;  /* 0x00000780ff037424 */ /* 0x000fca00078e00ff */
[----:B--2---:R-:W-:-:S05]  /*1440*/  LOP3.LUT R2, R2, 0x300, R3, 0xd8, !PT ;  /* 0x0000030002027812 */ /* 0x004fca00078ed803 */
[----:B------:R2:W-:Y:S02]  /*1450*/  STS [UR10+0x8], R2 ;  /* 0x00000802ff007988 */ /* 0x0005e4000800080a */
.L_x_47:
[----:B------:R-:W-:Y:S05]  /*1460*/  @P2 BRA `(.L_x_49) ;  /* 0x0000000000282947 */ /* 0x000fea0003800000 */
[----:B--23-5:R-:W2:Y:S02]  /*1470*/  LDS R2, [UR10+0x8] ;  /* 0x0000080aff027984 */ /* 0x02cea40008000800 */
[----:B--2---:R-:W-:-:S05]  /*1480*/  LOP3.LUT R2, R2, 0x1800, RZ, 0xb8, !PT ;  /* 0x0000180002027812 */ /* 0x004fca00078eb8ff */
[----:B------:R3:W-:Y:S02]  /*1490*/  STS [UR10+0x8], R2 ;  /* 0x00000802ff007988 */ /* 0x0007e4000800080a */
.L_x_48:
[----:B------:R-:W-:Y:S05]  /*14a0*/  @P2 BREAK.RELIABLE B3 ;  /* 0x0000000000032942 */ /* 0x000fea0003800100 */
[----:B------:R-:W-:Y:S05]  /*14b0*/  @P2 BRA `(.L_x_50) ;  /* 0x0000000000242947 */ /* 0x000fea0003800000 */
[----:B--23--:R-:W2:Y:S01]  /*14c0*/  LDS R2, [UR10+0x8] ;  /* 0x0000080aff027984 */ /* 0x00cea20008000800 */
[----:B------:R-:W-:-:S05]  /*14d0*/  IMAD.MOV.U32 R3, RZ, RZ, 0x6000 ;  /* 0x00006000ff037424 */ /* 0x000fca00078e00ff */
[----:B--2---:R-:W-:-:S04]  /*14e0*/  LOP3.LUT R2, R2, 0x6000, R3, 0xd8, !PT ;  /* 0x0000600002027812 */ /* 0x004fc800078ed803 */
[----:B------:R-:W-:-:S05]  /*14f0*/  LOP3.LUT R2, R2, 0x400000, RZ, 0xb8, !PT ;  /* 0x0040000002027812 */ /* 0x000fca00078eb8ff */
[----:B------:R2:W-:Y:S02]  /*1500*/  STS [UR10+0x8], R2 ;  /* 0x00000802ff007988 */ /* 0x0005e4000800080a */
.L_x_49:
[----:B------:R-:W-:Y:S05]  /*1510*/  BSYNC.RELIABLE B3 ;  /* 0x0000000000037941 */ /* 0x000fea0003800100 */
.L_x_46:
[----:B--23-5:R-:W2:Y:S02]  /*1520*/  @!P2 LDS R2, [UR10+0x8] ;  /* 0x0000080aff02a984 */ /* 0x02cea40008000800 */
[----:B--2---:R-:W-:-:S05]  /*1530*/  @!P2 LOP3.LUT R2, R2, 0x8000, RZ, 0xb8, !PT ;  /* 0x000080000202a812 */ /* 0x004fca00078eb8ff */
[----:B------:R5:W-:Y:S02]  /*1540*/  @!P2 STS [UR10+0x8], R2 ;  /* 0x00000802ff00a988 */ /* 0x000be4000800080a */
.L_x_50:
[----:B------:R-:W-:Y:S05]  /*1550*/  BSYNC.RECONVERGENT B4 ;  /* 0x0000000000047941 */ /* 0x000fea0003800200 */
.L_x_45:
[----:B------:R-:W-:Y:S05]  /*1560*/  WARPSYNC.ALL ;  /* 0x0000000000007948 */ /* 0x000fea0003800000 */
[----:B------:R-:W-:Y:S01]  /*1570*/  NOP ;  /* 0x0000000000007918 */ /* 0x000fe20000000000 */
[----:B------:R-:W-:-:S04]  /*1580*/  UIADD3 UR4, UPT, UPT, UR4, 0x100, URZ ;  /* 0x0000010004047890 */ /* 0x000fc8000fffe0ff */
[----:B------:R-:W-:-:S04]  /*1590*/  UIADD3 UR12, UP0, UPT, UR4, UR12, URZ ;  /* 0x0000000c040c7290 */ /* 0x000fc8000ff1e0ff */
[----:B------:R-:W-:Y:S01]  /*15a0*/  ULEA.HI.X.SX32 UR13, UR4, UR13, 0x1, UP0 ;  /* 0x0000000d040d7291 */ /* 0x000fe200080f0eff */
[----:B------:R-:W-:Y:S11]  /*15b0*/  @P0 BRA `(.L_x_51) ;  /* 0x0000000000300947 */ /* 0x000ff60003800000 */
[----:B--23-5:R-:W2:Y:S01]  /*15c0*/  S2R R2, SR_LANEID ;  /* 0x0000000000027919 */ /* 0x02cea20000000000 */
[----:B------:R-:W-:Y:S05]  /*15d0*/  WARPSYNC.ALL ;  /* 0x0000000000007948 */ /* 0x000fea0003800000 */
[----:B------:R-:W-:Y:S01]  /*15e0*/  NOP ;  /* 0x0000000000007918 */ /* 0x000fe20000000000 */
[----:B--2---:R-:W-:-:S05]  /*15f0*/  IMAD.SHL.U32 R4, R2, 0x4, RZ ;  /* 0x0000000402047824 */ /* 0x004fca00078e00ff */
[----:B------:R-:W2:Y:S01]  /*1600*/  LDS R5, [R4+UR10] ;  /* 0x0000000a04057984 */ /* 0x000ea20008000800 */
[----:B------:R-:W-:-:S05]  /*1610*/  IADD3 R2, P3, PT, R4, UR12, RZ ;  /* 0x0000000c04027c10 */ /* 0x000fca000ff7e0ff */
[----:B------:R-:W-:-:S05]  /*1620*/  IMAD.X R3, RZ, RZ, UR13, P3 ;  /* 0x0000000dff037e24 */ /* 0x000fca00098e06ff */
[----:B--2---:R2:W3:Y:S01]  /*1630*/  ATOMG.E.EXCH.STRONG.GPU PT, RZ, [R2], R5 ;  /* 0x0000000502ff73a8 */ /* 0x0044e200041ee100 */
[----:B------:R-:W-:-:S04]  /*1640*/  DEPBAR {5,4,3,2,1,0} ;  /* 0x0000003f0000791a */ /* 0x000fc80000000000 */
[----:B------:R-:W5:Y:S02]  /*1650*/  CCTL.E.C.LDCU.IV.DEEP [UR12] ;  /* 0x000000000c007540 */ /* 0x000f640009c08000 */
[----:B-----5:R2:W-:Y:S01]  /*1660*/  UTMACCTL.IV [UR12] ;  /* 0x000000000c0079b9 */ /* 0x0205e20008000000 */
[----:B------:R-:W-:Y:S01]  /*1670*/  NOP ;  /* 0x0000000000007918 */ /* 0x000fe20000000000 */
.L_x_51:
[----:B------:R-:W-:Y:S05]  /*1680*/  @P0 BRA `(.L_x_52) ;  /* 0x00000000000c0947 */ /* 0x000fea0003800000 */
[----:B------:R0:W-:Y:S01]  /*1690*/  UTMACMDFLUSH ;  /* 0x00000000000079b7 */ /* 0x0001e20000000000 */
[----:B------:R-:W-:Y:S05]  /*16a0*/  @P0 BRA `(.L_x_52) ;  /* 0x0000000000040947 */ /* 0x000fea0003800000 */
[----:B------:R-:W-:-:S04]  /*16b0*/  DEPBAR.LE SB0, 0x0 ;  /* 0x000080000000791a */ /* 0x000fc80000000000 */
.L_x_52:
[----:B------:R-:W-:Y:S05]  /*16c0*/  WARPSYNC.ALL ;  /* 0x0000000000007948 */ /* 0x000fea0003800000 */
[----:B------:R-:W-:Y:S01]  /*16d0*/  NOP ;  /* 0x0000000000007918 */ /* 0x000fe20000000000 */
[----:B---3--:R-:W-:Y:S01]  /*16e0*/  BAR.SYNC.DEFER_BLOCKING 0x0 ;  /* 0x0000000000007b1d */ /* 0x008fe20000010000 */
[----:B--2--5:R-:W-:Y:S01]  /*16f0*/  SHF.R.U32.HI R2, RZ, 0x5, R0 ;  /* 0x00000005ff027819 */ /* 0x024fe20000011600 */
[----:B------:R-:W-:-:S03]  /*1700*/  USHF.L.U32 UR15, UR15, 0x8, URZ ;  /* 0x000000080f0f7899 */ /* 0x000fc600080006ff */
[----:B------:R-:W-:Y:S01]  /*1710*/  R2UR UR14, R2 ;  /* 0x00000000020e72ca */ /* 0x000fe200000e0000 */
[----:B------:R-:W-:Y:S01]  /*1720*/  VOTEU.ALL UP0, P2 ;  /* 0x0000000000ff7886 */ /* 0x000fe20001000000 */
[----:B------:R-:W-:Y:S01]  /*1730*/  UMOV UR4, 0x1 ;  /* 0x0000000100047882 */ /* 0x000fe20000000000 */
[----:B------:R-:W-:Y:S01]  /*1740*/  VOTEU.ALL UP1, P2 ;  /* 0x0000000000ff7886 */ /* 0x000fe20001020000 */
[----:B------:R-:W-:Y:S02]  /*1750*/  BSSY.RECONVERGENT B4, `(.L_x_53) ;  /* 0x0000018000047945 */ /* 0x000fe40003800200 */
[----:B------:R-:W-:-:S04]  /*1760*/  @!UP0 UIADD3 UR6, UPT, UPT, -UR4, 0x100000, URZ ;  /* 0x0010000004068890 */ /* 0x000fc8000fffe1ff */
[----:B------:R-:W-:Y:S02]  /*1770*/  @!UP0 USHF.L.U32 UR7, UR6, 0xb, URZ ;  /* 0x0000000b06078899 */ /* 0x000fe400080006ff */
[----:B------:R-:W-:Y:S02]  /*1780*/  @!UP0 USHF.L.U32 UR6, UR6, 0x1, URZ ;  /* 0x0000000106068899 */ /* 0x000fe400080006ff */
[----:B------:R-:W-:-:S04]  /*1790*/  @!UP0 UIADD3 UR4, UPT, UPT, -UR4, 0x100000, URZ ;  /* 0x0010000004048890 */ /* 0x000fc8000fffe1ff */
[----:B------:R-:W-:Y:S02]  /*17a0*/  @!UP0 USHF.L.U32 UR5, UR4, 0xb, URZ ;  /* 0x0000000b04058899 */ /* 0x000fe400080006ff */
[----:B------:R-:W-:Y:S01]  /*17b0*/  @!UP0 USHF.L.U32 UR4, UR4, 0x1, URZ ;  /* 0x0000000104048899 */ /* 0x000fe200080006ff */
[----:B------:R-:W-:Y:S01]  /*17c0*/  VOTEU.ALL UP0, P2 ;  /* 0x0000000000ff7886 */ /* 0x000fe20001000000 */
[----:B------:R-:W2:Y:S04]  /*17d0*/  FENCE.VIEW.ASYNC.S ;  /* 0x00000000000073c6 */ /* 0x000ea80000000000 */
[----:B--2---:R2:W3:Y:S06]  /*17e0*/  @!UP0 SYNCS.EXCH.64 URZ, [UR10+0x60000], UR6 ;  /* 0x060000060aff85b2 */ /* 0x0044ec0008000100 */
[----:B------:R2:W3:Y:S02]  /*17f0*/  @!UP1 SYNCS.EXCH.64 URZ, [UR10+0x60020], UR4 ;  /* 0x060020040aff95b2 */ /* 0x0004e40008000100 */
[----:B---3--:R-:W-:Y:S06]  /*1800*/  BAR.SYNC.DEFER_BLOCKING 0x0 ;  /* 0x0000000000007b1d */ /* 0x008fec0000010000 */
[----:B------:R-:W-:Y:S05]  /*1810*/  @P2 BRA `(.L_x_54) ;  /* 0x00000000002c2947 */ /* 0x000fea0003800000 */
[----:B--2---:R-:W-:Y:S02]  /*1820*/  UMOV UR4, 0x1 ;  /* 0x0000000100047882 */ /* 0x004fe40000000000 */
[----:B------:R-:W-:-:S04]  /*1830*/  UIADD3 UR6, UPT, UPT, -UR4, 0x100000, URZ ;  /* 0x0010000004067890 */ /* 0x000fc8000fffe1ff */
[----:B------:R-:W-:Y:S02]  /*1840*/  USHF.L.U32 UR7, UR6, 0xb, URZ ;  /* 0x0000000b06077899 */ /* 0x000fe400080006ff */
[----:B------:R-:W-:Y:S02]  /*1850*/  USHF.L.U32 UR6, UR6, 0x1, URZ ;  /* 0x0000000106067899 */ /* 0x000fe400080006ff */
[----:B------:R-:W-:-:S04]  /*1860*/  UIADD3 UR4, UPT, UPT, -UR4, 0x100000, URZ ;  /* 0x0010000004047890 */ /* 0x000fc8000fffe1ff */
[----:B------:R-:W-:Y:S02]  /*1870*/  USHF.L.U32 UR5, UR4, 0xb, URZ ;  /* 0x0000000b04057899 */ /* 0x000fe400080006ff */
[----:B------:R-:W-:Y:S01]  /*1880*/  USHF.L.U32 UR4, UR4, 0x1, URZ ;  /* 0x0000000104047899 */ /* 0x000fe200080006ff */
[----:B------:R-:W2:Y:S03]  /*1890*/  FENCE.VIEW.ASYNC.S ;  /* 0x00000000000073c6 */ /* 0x000ea60000000000 */
[----:B--2---:R3:W5:Y:S08]  /*18a0*/  SYNCS.EXCH.64 URZ, [UR10+0x60008], UR6 ;  /* 0x060008060aff75b2 */ /* 0x0047700008000100 */
[----:B------:R3:W2:Y:S02]  /*18b0*/  SYNCS.EXCH.64 URZ, [UR10+0x60028], UR4 ;  /* 0x060028040aff75b2 */ /* 0x0006a40008000100 */
[----:B---3--:R-:W-:Y:S01]  /*18c0*/  NOP ;  /* 0x0000000000007918 */ /* 0x008fe20000000000 */
.L_x_54:
[----:B--2---:R-:W-:Y:S05]  /*18d0*/  BSYNC.RECONVERGENT B4 ;  /* 0x0000000000047941 */ /* 0x004fea0003800200 */
.L_x_53:
[----:B-----5:R-:W-:Y:S06]  /*18e0*/  BAR.SYNC.DEFER_BLOCKING 0x0 ;  /* 0x0000000000007b1d */ /* 0x020fec0000010000 */
[----:B------:R-:W-:Y:S04]  /*18f0*/  BSSY.RECONVERGENT B4, `(.L_x_55) ;  /* 0x000000d000047945 */ /* 0x000fe80003800200 */
[----:B------:R-:W-:Y:S05]  /*1900*/  @P2 BRA `(.L_x_56) ;  /* 0x00000000002c2947 */ /* 0x000fea0003800000 */
[----:B------:R-:W-:Y:S02]  /*1910*/  UMOV UR4, 0x1 ;  /* 0x0000000100047882 */ /* 0x000fe40000000000 */
[----:B------:R-:W-:-:S04]  /*1920*/  UIADD3 UR6, UPT, UPT, -UR4, 0x100000, URZ ;  /* 0x0010000004067890 */ /* 0x000fc8000fffe1ff */
[----:B------:R-:W-:Y:S02]  /*1930*/  USHF.L.U32 UR7, UR6, 0xb, URZ ;  /* 0x0000000b06077899 */ /* 0x000fe400080006ff */
[----:B------:R-:W-:Y:S02]  /*1940*/  USHF.L.U32 UR6, UR6, 0x1, URZ ;  /* 0x0000000106067899 */ /* 0x000fe400080006ff */
[----:B------:R-:W-:-:S04]  /*1950*/  UIADD3 UR4, UPT, UPT, -UR4, 0x100000, URZ ;  /* 0x0010000004047890 */ /* 0x000fc8000fffe1ff */
[----:B------:R-:W-:Y:S02]  /*1960*/  USHF.L.U32 UR5, UR4, 0xb, URZ ;  /* 0x0000000b04057899 */ /* 0x000fe400080006ff */
[----:B------:R-:W-:Y:S01]  /*1970*/  USHF.L.U32 UR4, UR4, 0x1, URZ ;  /* 0x0000000104047899 */ /* 0x000fe200080006ff */
[----:B------:R-:W2:Y:S03]  /*1980*/  FENCE.VIEW.ASYNC.S ;  /* 0x00000000000073c6 */ /* 0x000ea60000000000 */
[----:B--2---:R2:W3:Y:S08]  /*1990*/  SYNCS.EXCH.64 URZ, [UR10+0x60010], UR6 ;  /* 0x060010060aff75b2 */ /* 0x0044f00008000100 */
[----:B------:R2:W5:Y:S01]  /*19a0*/  SYNCS.EXCH.64 URZ, [UR10+0x60030], UR4 ;  /* 0x060030040aff75b2 */ /* 0x0005620008000100 */
[----:B------:R-:W-:Y:S01]  /*19b0*/  NOP ;  /* 0x0000000000007918 */ /* 0x000fe20000000000 */
.L_x_56:
[----:B--2---:R-:W-:Y:S05]  /*19c0*/  BSYNC.RECONVERGENT B4 ;  /* 0x0000000000047941 */ /* 0x004fea0003800200 */
.L_x_55:
[----:B---3-5:R-:W-:Y:S01]  /*19d0*/  BAR.SYNC.DEFER_BLOCKING 0x0 ;  /* 0x0000000000007b1d */ /* 0x028fe20000010000 */
[----:B------:R-:W-:Y:S01]  /*19e0*/  UIADD3 UR6, UPT, UPT, UR10, 0x60020, URZ ;  /* 0x000600200a067890 */ /* 0x000fe2000fffe0ff */
[----:B------:R-:W-:Y:S01]  /*19f0*/  ISETP.GE.AND P0, PT, R13, 0x1, PT ;  /* 0x000000010d00780c */ /* 0x000fe20003f06270 */
[----:B------:R-:W-:-:S03]  /*1a00*/  USHF.L.U32 UR7, UR16, 0x7, URZ ;  /* 0x0000000710077899 */ /* 0x000fc600080006ff */
        /* <DEDUP_REMOVED lines=13> */
.L_x_58:
[----:B--2---:R-:W-:Y:S05]  /*1ae0*/  BSYNC.RECONVERGENT B4 ;  /* 0x0000000000047941 */ /* 0x004fea0003800200 */
.L_x_57:
[----:B------:R-:W-:Y:S05]  /*1af0*/  @!P0 BRA `(.L_x_59) ;  /* 0x0000000c00408947 */ /* 0x000fea0003800000 */
[----:B---3-5:R-:W-:Y:S01]  /*1b00*/  BAR.SYNC.DEFER_BLOCKING 0x0 ;  /* 0x0000000000007b1d */ /* 0x028fe20000010000 */
[----:B------:R-:W-:Y:S01]  /*1b10*/  ELECT P0, URZ, PT ;  /* 0x0000000000ff782f */ /* 0x000fe20003800000 */
[----:B------:R-:W-:Y:S01]  /*1b20*/  @!P2 IMAD.MOV.U32 R2, RZ, RZ, 0x18000 ;  /* 0x00018000ff02a424 */ /* 0x000fe200078e00ff */
[----:B------:R-:W-:Y:S02]  /*1b30*/  ULOP3.LUT UR4, UR14, 0x1, URZ, 0xc0, !UPT ;  /* 0x000000010e047892 */ /* 0x000fe4000f8ec0ff */
[----:B------:R-:W-:Y:S01]  /*1b40*/  ISETP.LT.U32.AND P0, PT, R10, 0x40, P0 ;  /* 0x000000400a00780c */ /* 0x000fe20000701070 */
[----:B------:R-:W-:Y:S02]  /*1b50*/  UIADD3 UR21, UPT, UPT, UR10, 0x60000, URZ ;  /* 0x000600000a157890 */ /* 0x000fe4000fffe0ff */
[----:B------:R-:W-:Y:S02]  /*1b60*/  ULEA UR5, UR4, UR10, 0xe ;  /* 0x0000000a04057291 */ /* 0x000fe4000f8e70ff */
[----:B------:R-:W-:Y:S01]  /*1b70*/  USHF.L.U32 UR22, UR4, 0x6, URZ ;  /* 0x0000000604167899 */ /* 0x000fe200080006ff */
[----:B------:R-:W-:Y:S01]  /*1b80*/  UMOV UR23, UR7 ;  /* 0x0000000700177c82 */ /* 0x000fe20008000000 */
[----:B------:R-:W-:Y:S01]  /*1b90*/  ULOP3.LUT UR16, UR14, 0x3, URZ, 0xc0, !UPT ;  /* 0x000000030e107892 */ /* 0x000fe2000f8ec0ff */
[----:B------:R-:W-:Y:S01]  /*1ba0*/  UMOV UR27, URZ ;  /* 0x000000ff001b7c82 */ /* 0x000fe20008000000 */
[----:B------:R-:W-:-:S02]  /*1bb0*/  UMOV UR25, UR21 ;  /* 0x0000001500197c82 */ /* 0x000fc40008000000 */
[----:B------:R-:W-:Y:S02]  /*1bc0*/  ULEA UR24, UR16, UR10, 0xe ;  /* 0x0000000a10187291 */ /* 0x000fe4000f8e70ff */
[----:B------:R-:W-:Y:S01]  /*1bd0*/  VOTEU.ANY UP0, P0 ;  /* 0x0000000000ff7886 */ /* 0x000fe20000000100 */
[----:B------:R-:W-:Y:S01]  /*1be0*/  ULEA UR26, UR16, UR15, 0x6 ;  /* 0x0000000f101a7291 */ /* 0x000fe2000f8e30ff */
[----:B------:R2:W-:Y:S01]  /*1bf0*/  @!P2 SYNCS.ARRIVE.TRANS64 RZ, [UR10+0x60000], R2 ;  /* 0x06000002ffffa9a7 */ /* 0x0005e2000800000a */
[----:B------:R-:W-:Y:S02]  /*1c00*/  BAR.SYNC.DEFER_BLOCKING 0x0 ;  /* 0x0000000000007b1d */ /* 0x000fe40000010000 */
[----:B------:R-:W-:-:S04]  /*1c10*/  @UP0 UIADD3 UR20, UPT, UPT, UR5, 0x40000, URZ ;  /* 0x0004000005140890 */ /* 0x000fc8000fffe0ff */
[----:B------:R-:W-:-:S05]  /*1c20*/  VOTEU.ANY UP0, P0 ;  /* 0x0000000000ff7886 */ /* 0x000fca0000000100 */
[----:B------:R2:W-:Y:S01]  /*1c30*/  @UP0 UTMALDG.2D [UR20], [UR8] ;  /* 0x00000014080005b4 */ /* 0x0005e20008008000 */
[----:B------:R-:W-:Y:S01]  /*1c40*/  UISETP.NE.U32.AND UP0, UPT, UR14, URZ, UPT ;  /* 0x000000ff0e00728c */ /* 0x000fe2000bf05070 */
[----:B------:R3:W-:Y:S06]  /*1c50*/  MEMBAR.ALL.CTA ;  /* 0x0000000000007992 */ /* 0x0007ec0000008000 */
[----:B---3--:R-:W3:Y:S02]  /*1c60*/  FENCE.VIEW.ASYNC.S ;  /* 0x00000000000073c6 */ /* 0x008ee40000000000 */
[----:B---3--:R-:W-:Y:S06]  /*1c70*/  BAR.SYNC.DEFER_BLOCKING 0x0 ;  /* 0x0000000000007b1d */ /* 0x008fec0000010000 */
[----:B------:R2:W-:Y:S02]  /*1c80*/  UTMALDG.2D [UR24], [UR34] ;  /* 0x00000018220075b4 */ /* 0x0005e40008008000 */
[----:B------:R-:W-:Y:S06]  /*1c90*/  BAR.SYNC.DEFER_BLOCKING 0x0 ;  /* 0x0000000000007b1d */ /* 0x000fec0000010000 */
[----:B------:R-:W3:Y:S02]  /*1ca0*/  SYNCS.PHASECHK.TRANS64.TRYWAIT P0, [UR10+0x60000], RZ ;  /* 0x060000ffff0075a7 */ /* 0x000ee4000800110a */
[----:B--23--:R-:W-:Y:S05]  /*1cb0*/  @!P0 BRA `(.L_x_60) ;  /* 0x0000001800d48947 */ /* 0x00cfea0003800000 */
.L_x_78:
[----:B------:R-:W-:Y:S05]  /*1cc0*/  BRA.U UP0, `(.L_x_61) ;  /* 0x0000000100cc7547 */ /* 0x000fea000b800000 */
[----:B------:R-:W-:Y:S02]  /*1cd0*/  USHF.R.U32.HI UR18, URZ, 0x4, UR10 ;  /* 0x00000004ff127899 */ /* 0x000fe4000801160a */
[----:B------:R-:W-:Y:S02]  /*1ce0*/  UIADD3 UR16, UPT, UPT, UR10, 0x40000, URZ ;  /* 0x000400000a107890 */ /* 0x000fe4000fffe0ff */
[----:B------:R-:W-:Y:S02]  /*1cf0*/  USGXT.U32 UR18, UR18, 0xe ;  /* 0x0000000e1212789a */ /* 0x000fe40008000000 */
[----:B------:R-:W-:Y:S02]  /*1d00*/  USHF.R.U32.HI UR16, URZ, 0x4, UR16 ;  /* 0x00000004ff107899 */ /* 0x000fe40008011610 */
[----:B------:R-:W-:Y:S02]  /*1d10*/  UIADD3 UR26, UP0, UPT, UR18, 0x4000080, URZ ;  /* 0x04000080121a7890 */ /* 0x000fe4000ff1e0ff */
[----:B------:R-:W-:Y:S01]  /*1d20*/  USGXT.U32 UR16, UR16, 0xe ;  /* 0x0000000e1010789a */ /* 0x000fe20008000000 */
[----:B------:R-:W-:Y:S01]  /*1d30*/  UMOV UR5, URZ ;  /* 0x000000ff00057c82 */ /* 0x000fe20008000000 */
[----:B------:R-:W-:Y:S01]  /*1d40*/  UMOV UR4, URZ ;  /* 0x000000ff00047c82 */ /* 0x000fe20008000000 */
[----:B------:R-:W-:-:S02]  /*1d50*/  UIADD3.X UR27, UPT, UPT, UR5, 0x40004040, URZ, UP0, !UPT ;  /* 0x40004040051b7890 */ /* 0x000fc400087fe4ff */
[----:B------:R-:W-:Y:S02]  /*1d60*/  UIADD3 UR54, UP0, UPT, UR16, 0x2, URZ ;  /* 0x0000000210367890 */ /* 0x000fe4000ff1e0ff */
[----:B------:R-:W-:Y:S02]  /*1d70*/  ULOP3.LUT UR18, UR18, 0x4000000, URZ, 0xfc, !UPT ;  /* 0x0400000012127892 */ /* 0x000fe4000f8efcff */
[----:B------:R-:W-:Y:S02]  /*1d80*/  UIADD3.X UR55, UPT, UPT, UR4, 0x40004040, URZ, UP0, !UPT ;  /* 0x4000404004377890 */ /* 0x000fe400087fe4ff */
[----:B------:R-:W-:Y:S02]  /*1d90*/  UIADD3.64 UR30, UPT, UPT, UR26, 0x80, URZ ;  /* 0x000000801a1e7897 */ /* 0x000fe4000fffe0ff */
[----:B------:R-:W-:Y:S02]  /*1da0*/  UIADD3.64 UR4, UPT, UPT, UR54, 0x2, URZ ;  /* 0x0000000236047897 */ /* 0x000fe4000fffe0ff */
[----:B------:R-:W-:-:S02]  /*1db0*/  UIADD3.64 UR36, UPT, UPT, UR26, 0x100, URZ ;  /* 0x000001001a247897 */ /* 0x000fc4000fffe0ff */
[----:B------:R-:W-:Y:S02]  /*1dc0*/  UIADD3.64 UR32, UPT, UPT, UR54, 0x4, URZ ;  /* 0x0000000436207897 */ /* 0x000fe4000fffe0ff */
[----:B------:R-:W-:Y:S02]  /*1dd0*/  UIADD3.64 UR40, UPT, UPT, UR26, 0x180, URZ ;  /* 0x000001801a287897 */ /* 0x000fe4000fffe0ff */
[----:B------:R-:W-:Y:S02]  /*1de0*/  UIADD3.64 UR38, UPT, UPT, UR54, 0x3fe, URZ ;  /* 0x000003fe36267897 */ /* 0x000fe4000fffe0ff */
[----:B------:R-:W-:Y:S02]  /*1df0*/  UIADD3.64 UR44, UPT, UPT, UR26, 0x200, URZ ;  /* 0x000002001a2c7897 */ /* 0x000fe4000fffe0ff */
[----:B------:R-:W-:Y:S02]  /*1e00*/  UIADD3.64 UR42, UPT, UPT, UR54, 0x400, URZ ;  /* 0x00000400362a7897 */ /* 0x000fe4000fffe0ff */
[----:B------:R-:W-:-:S02]  /*1e10*/  UIADD3.64 UR48, UPT, UPT, UR26, 0x280, URZ ;  /* 0x000002801a307897 */ /* 0x000fc4000fffe0ff */
[----:B------:R-:W-:Y:S01]  /*1e20*/  UIADD3.64 UR46, UPT, UPT, UR54, 0x402, URZ ;  /* 0x00000402362e7897 */ /* 0x000fe2000fffe0ff */
[----:B------:R-:W-:Y:S01]  /*1e30*/  UMOV UR20, 0x0 ;  /* 0x0000000000147882 */ /* 0x000fe20000000000 */
[----:B------:R-:W-:Y:S01]  /*1e40*/  UMOV UR21, 0x8410010 ;  /* 0x0841001000157882 */ /* 0x000fe20000000000 */
[----:B------:R-:W-:Y:S01]  /*1e50*/  UIADD3.64 UR52, UPT, UPT, UR26, 0x300, URZ ;  /* 0x000003001a347897 */ /* 0x000fe2000fffe0ff */
[----:B------:R-:W-:Y:S01]  /*1e60*/  UMOV UR17, 0x40004040 ;  /* 0x4000404000117882 */ /* 0x000fe20000000000 */
[----:B------:R-:W-:Y:S01]  /*1e70*/  UIADD3.64 UR50, UPT, UPT, UR54, 0x404, URZ ;  /* 0x0000040436327897 */ /* 0x000fe2000fffe0ff */
[----:B------:R-:W-:Y:S01]  /*1e80*/  UMOV UR19, 0x40004040 ;  /* 0x4000404000137882 */ /* 0x000fe20000000000 */
[----:B------:R-:W-:Y:S01]  /*1e90*/  UMOV UR22, 0x0 ;  /* 0x0000000000167882 */ /* 0x000fe20000000000 */
[----:B------:R-:W-:Y:S01]  /*1ea0*/  UMOV UR23, 0x8410010 ;  /* 0x0841001000177882 */ /* 0x000fe20000000000 */
[----:B------:R-:W-:Y:S01]  /*1eb0*/  UMOV UR24, 0x0 ;  /* 0x0000000000187882 */ /* 0x000fe20000000000 */
[----:B------:R-:W-:Y:S01]  /*1ec0*/  UMOV UR25, 0x8410010 ;  /* 0x0841001000197882 */ /* 0x000fe20000000000 */
[----:B------:R2:W-:Y:S01]  /*1ed0*/  UTCHMMA gdesc[UR16], gdesc[UR18], tmem[UR11], tmem[UR20], idesc[UR21], !UPT ;  /* 0x00ff1412100075ea */ /* 0x0005e2000f80000b */
[----:B------:R-:W-:Y:S01]  /*1ee0*/  UMOV UR28, 0x0 ;  /* 0x00000000001c7882 */ /* 0x000fe20000000000 */
[----:B------:R-:W-:Y:S01]  /*1ef0*/  UMOV UR29, 0x8410010 ;  /* 0x08410010001d7882 */ /* 0x000fe20000000000 */
[----:B------:R2:W-:Y:S01]  /*1f00*/  UTCHMMA gdesc[UR54], gdesc[UR26], tmem[UR11], tmem[UR22], idesc[UR23], UPT ;  /* 0x00ff161a360075ea */ /* 0x0005e2000b80000b */
        /* <DEDUP_REMOVED lines=12> */
[----:B------:R2:W-:Y:S01]  /*1fd0*/  UTCHMMA gdesc[UR46], gdesc[UR48], tmem[UR11], tmem[UR60], idesc[UR61], UPT ;  /* 0x00ff3c302e0075ea */ /* 0x0005e2000b80000b */
[----:B------:R2:W-:Y:S01]  /*1fe0*/  UTCHMMA gdesc[UR50], gdesc[UR52], tmem[UR11], tmem[UR62], idesc[UR63], UPT ;  /* 0x00ff3e34320075ea */ /* 0x0005e2000b80000b */
[----:B------:R-:W-:Y:S01]  /*1ff0*/  NOP ;  /* 0x0000000000007918 */ /* 0x000fe20000000000 */
.L_x_61:
[----:B------:R-:W-:Y:S01]  /*2000*/  ELECT P0, URZ, PT ;  /* 0x0000000000ff782f */ /* 0x000fe20003800000 */
[----:B--2---:R-:W-:Y:S01]  /*2010*/  UMOV UR4, UR6 ;  /* 0x0000000600047c82 */ /* 0x004fe20008000000 */
[----:B------:R-:W-:Y:S02]  /*2020*/  UMOV UR5, URZ ;  /* 0x000000ff00057c82 */ /* 0x000fe40008000000 */
[----:B------:R-:W-:-:S13]  /*2030*/  ISETP.LT.U32.AND P0, PT, R10, 0x20, P0 ;  /* 0x000000200a00780c */ /* 0x000fda0000701070 */
[----:B------:R-:W-:Y:S01]  /*2040*/  VOTEU.ANY UP0, P0 ;  /* 0x0000000000ff7886 */ /* 0x000fe20000000100 */
[----:B------:R-:W-:Y:S01]  /*2050*/  VOTEU.ANY UP1, P0 ;  /* 0x0000000000ff7886 */ /* 0x000fe20000020100 */
[----:B------:R-:W-:-:S03]  /*2060*/  ISETP.GE.U32.AND P0, PT, R13, 0x81, PT ;  /* 0x000000810d00780c */ /* 0x000fc60003f06070 */
[----:B------:R-:W-:Y:S02]  /*2070*/  @UP0 UMOV UR4, UR4 ;  /* 0x0000000400040c82 */ /* 0x000fe40008000000 */
[----:B------:R2:W-:Y:S01]  /*2080*/  @UP1 UTCBAR [UR4], URZ ;  /* 0x000000ff040013e9 */ /* 0x0005e200080000ff */
[----:B------:R-:W-:Y:S06]  /*2090*/  BAR.SYNC.DEFER_BLOCKING 0x0 ;  /* 0x0000000000007b1d */ /* 0x000fec0000010000 */
[----:B------:R-:W3:Y:S02]  /*20a0*/  SYNCS.PHASECHK.TRANS64.TRYWAIT P3, [UR10+0x60020], RZ ;  /* 0x060020ffff0075a7 */ /* 0x000ee4000806110a */
[----:B--23--:R-:W-:Y:S05]  /*20b0*/  @!P3 BRA `(.L_x_62) ;  /* 0x0000001400e0b947 */ /* 0x00cfea0003800000 */
.L_x_79:
[----:B------:R-:W-:Y:S01]  /*20c0*/  IMAD.MOV.U32 R2, RZ, RZ, RZ ;  /* 0x000000ffff027224 */ /* 0x000fe200078e00ff */
[----:B------:R-:W-:Y:S06]  /*20d0*/  @!P0 BRA `(.L_x_59) ;  /* 0x0000000400c88947 */ /* 0x000fec0003800000 */
[----:B------:R-:W2:Y:S01]  /*20e0*/  LDCU UR36, c[0x0][0x3a0] ;  /* 0x00007400ff2477ac */ /* 0x000ea20008000800 */
[----:B------:R-:W-:Y:S01]  /*20f0*/  UMOV UR16, 0x1 ;  /* 0x0000000100107882 */ /* 0x000fe20000000000 */
[----:B------:R-:W-:-:S05]  /*2100*/  UMOV UR31, 0x80 ;  /* 0x00000080001f7882 */ /* 0x000fca0000000000 */
.L_x_66:
[----:B------:R-:W-:Y:S01]  /*2110*/  BAR.SYNC.DEFER_BLOCKING 0x0 ;  /* 0x0000000000007b1d */ /* 0x000fe20000010000 */
[----:B------:R-:W-:Y:S01]  /*2120*/  ULEA UR37, UR16, UR10, 0x3 ;  /* 0x0000000a10257291 */ /* 0x000fe2000f8e18ff */
[----:B------:R-:W-:Y:S01]  /*2130*/  @!P2 IMAD.MOV.U32 R3, RZ, RZ, 0x18000 ;  /* 0x00018000ff03a424 */ /* 0x000fe200078e00ff */
[----:B------:R-:W-:Y:S01]  /*2140*/  ELECT P0, URZ, PT ;  /* 0x0000000000ff782f */ /* 0x000fe20003800000 */
[----:B------:R-:W-:-:S03]  /*2150*/  ULEA UR4, UR16, UR10, 0xf ;  /* 0x0000000a10047291 */ /* 0x000fc6000f8e78ff */
[----:B------:R-:W-:Y:S01]  /*2160*/  ISETP.LT.U32.AND P0, PT, R10, 0x40, P0 ;  /* 0x000000400a00780c */ /* 0x000fe20000701070 */
[----:B------:R-:W-:Y:S02]  /*2170*/  ULOP3.LUT UR19, UR14, 0x1, URZ, 0xc0, !UPT ;  /* 0x000000010e137892 */ /* 0x000fe4000f8ec0ff */
[----:B------:R-:W-:Y:S02]  /*2180*/  UIADD3 UR17, UPT, UPT, UR4, 0x40000, URZ ;  /* 0x0004000004117890 */ /* 0x000fe4000fffe0ff */
[----:B------:R-:W-:Y:S02]  /*2190*/  ULEA UR6, UR19, UR31, 0x6 ;  /* 0x0000001f13067291 */ /* 0x000fe4000f8e30ff */
[----:B------:R-:W-:Y:S02]  /*21a0*/  UIADD3 UR5, UPT, UPT, UR37, 0x60000, URZ ;  /* 0x0006000025057890 */ /* 0x000fe4000fffe0ff */
[----:B------:R-:W-:Y:S02]  /*21b0*/  ULEA UR4, UR19, UR17, 0xe ;  /* 0x0000001113047291 */ /* 0x000fe4000f8e70ff */
[----:B------:R-:W-:-:S02]  /*21c0*/  ULEA UR18, UR16, UR10, 0x10 ;  /* 0x0000000a10127291 */ /* 0x000fc4000f8e80ff */
[----:B------:R-:W-:Y:S01]  /*21d0*/  VOTEU.ANY UP0, P0 ;  /* 0x0000000000ff7886 */ /* 0x000fe20000000100 */
[----:B------:R-:W-:Y:S01]  /*21e0*/  ULOP3.LUT UR30, UR14, 0x3, URZ, 0xc0, !UPT ;  /* 0x000000030e1e7892 */ /* 0x000fe2000f8ec0ff */
[----:B------:R-:W-:Y:S01]  /*21f0*/  UMOV UR29, UR5 ;  /* 0x00000005001d7c82 */ /* 0x000fe20008000000 */
[----:B------:R3:W-:Y:S01]  /*2200*/  @!P2 SYNCS.ARRIVE.TRANS64 RZ, [UR37+0x60000], R3 ;  /* 0x06000003ffffa9a7 */ /* 0x0007e20008000025 */
[----:B------:R-:W-:Y:S01]  /*2210*/  BAR.SYNC.DEFER_BLOCKING 0x0 ;  /* 0x0000000000007b1d */ /* 0x000fe20000010000 */
[----:B------:R-:W-:Y:S02]  /*2220*/  ULEA UR28, UR30, UR18, 0xe ;  /* 0x000000121e1c7291 */ /* 0x000fe4000f8e70ff */
[----:B------:R-:W-:Y:S01]  /*2230*/  ULEA UR30, UR30, UR15, 0x6 ;  /* 0x0000000f1e1e7291 */ /* 0x000fe2000f8e30ff */
[----:B---3--:R-:W-:Y:S02]  /*2240*/  IMAD.U32 R3, R2, -0x80000000, RZ ;  /* 0x8000000002037824 */ /* 0x008fe400078e00ff */
[----:B------:R3:W-:Y:S01]  /*2250*/  @UP0 UTMALDG.2D [UR4], [UR8] ;  /* 0x00000004080005b4 */ /* 0x0007e20008008000 */
[----:B------:R-:W-:Y:S01]  /*2260*/  UISETP.NE.U32.AND UP0, UPT, UR14, URZ, UPT ;  /* 0x000000ff0e00728c */ /* 0x000fe2000bf05070 */
[----:B------:R5:W-:Y:S06]  /*2270*/  MEMBAR.ALL.CTA ;  /* 0x0000000000007992 */ /* 0x000bec0000008000 */
[----:B-----5:R-:W5:Y:S02]  /*2280*/  FENCE.VIEW.ASYNC.S ;  /* 0x00000000000073c6 */ /* 0x020f640000000000 */
[----:B-----5:R-:W-:Y:S06]  /*2290*/  BAR.SYNC.DEFER_BLOCKING 0x0 ;  /* 0x0000000000007b1d */ /* 0x020fec0000010000 */
[----:B------:R3:W-:Y:S02]  /*22a0*/  UTMALDG.2D [UR28], [UR34] ;  /* 0x0000001c220075b4 */ /* 0x0007e40008008000 */
[----:B------:R-:W-:Y:S06]  /*22b0*/  BAR.SYNC.DEFER_BLOCKING 0x0 ;  /* 0x0000000000007b1d */ /* 0x000fec0000010000 */
[----:B------:R-:W5:Y:S02]  /*22c0*/  SYNCS.PHASECHK.TRANS64.TRYWAIT P0, [UR37+0x60000], R3 ;  /* 0x06000003ff0075a7 */ /* 0x000f640008001125 */
[----:B---3-5:R-:W-:Y:S05]  /*22d0*/  @!P0 BRA `(.L_x_63) ;  /* 0x0000001400648947 */ /* 0x028fea0003800000 */
.L_x_80:
[----:B------:R-:W-:Y:S05]  /*22e0*/  BRA.U UP0, `(.L_x_64) ;  /* 0x0000000100f87547 */ /* 0x000fea000b800000 */
[----:B------:R-:W-:Y:S02]  /*22f0*/  USHF.R.U32.HI UR17, URZ, 0x4, UR17 ;  /* 0x00000004ff117899 */ /* 0x000fe40008011611 */
[----:B------:R-:W-:Y:S02]  /*2300*/  USHF.R.U32.HI UR6, URZ, 0x4, UR18 ;  /* 0x00000004ff067899 */ /* 0x000fe40008011612 */
[----:B------:R-:W-:Y:S02]  /*2310*/  USGXT.U32 UR22, UR17, 0xe ;  /* 0x0000000e1116789a */ /* 0x000fe40008000000 */
[----:B------:R-:W-:Y:S02]  /*2320*/  USGXT.U32 UR6, UR6, 0xe ;  /* 0x0000000e0606789a */ /* 0x000fe40008000000 */
[----:B------:R-:W-:Y:S02]  /*2330*/  UIADD3 UR26, UP0, UPT, UR22, 0x2, URZ ;  /* 0x00000002161a7890 */ /* 0x000fe4000ff1e0ff */
[----:B------:R-:W-:Y:S01]  /*2340*/  UIADD3 UR24, UP1, UPT, UR6, 0x4000080, URZ ;  /* 0x0400008006187890 */ /* 0x000fe2000ff3e0ff */
[----:B------:R-:W-:Y:S01]  /*2350*/  UMOV UR4, URZ ;  /* 0x000000ff00047c82 */ /* 0x000fe20008000000 */
[----:B------:R-:W-:Y:S01]  /*2360*/  UMOV UR5, URZ ;  /* 0x000000ff00057c82 */ /* 0x000fe20008000000 */
[----:B------:R-:W-:-:S02]  /*2370*/  UIADD3.X UR27, UPT, UPT, UR4, 0x40004040, URZ, UP0, !UPT ;  /* 0x40004040041b7890 */ /* 0x000fc400087fe4ff */
[----:B------:R-:W-:Y:S02]  /*2380*/  UIADD3 UR50, UP3, UPT, UR26, 0x2, URZ ;  /* 0x000000021a327890 */ /* 0x000fe4000ff7e0ff */
[----:B------:R-:W-:Y:S02]  /*2390*/  UIADD3.X UR25, UPT, UPT, UR5, 0x40004040, URZ, UP1, !UPT ;  /* 0x4000404005197890 */ /* 0x000fe40008ffe4ff */
[----:B------:R-:W-:Y:S02]  /*23a0*/  UIADD3 UR52, UP2, UPT, UR24, 0x80, URZ ;  /* 0x0000008018347890 */ /* 0x000fe4000ff5e0ff */
[----:B------:R-:W-:Y:S02]  /*23b0*/  UIADD3 UR54, UP6, UPT, UR26, 0x4, URZ ;  /* 0x000000041a367890 */ /* 0x000fe4000ffde0ff */
[----:B------:R-:W-:Y:S02]  /*23c0*/  UIADD3 UR56, UP5, UPT, UR24, 0x100, URZ ;  /* 0x0000010018387890 */ /* 0x000fe4000ffbe0ff */
[----:B------:R-:W-:-:S02]  /*23d0*/  UIADD3 UR58, UP1, UPT, UR26, 0x3fe, URZ ;  /* 0x000003fe1a3a7890 */ /* 0x000fc4000ff3e0ff */
[----:B------:R-:W-:Y:S02]  /*23e0*/  ULOP3.LUT UR4, UR6, 0x4000000, URZ, 0xfc, !UPT ;  /* 0x0400000006047892 */ /* 0x000fe4000f8efcff */
[----:B------:R-:W-:Y:S02]  /*23f0*/  UIADD3 UR60, UP0, UPT, UR24, 0x180, URZ ;  /* 0x00000180183c7890 */ /* 0x000fe4000ff1e0ff */
[----:B------:R-:W-:Y:S02]  /*2400*/  UIADD3.X UR51, UPT, UPT, UR27, URZ, URZ, UP3, !UPT ;  /* 0x000000ff1b337290 */ /* 0x000fe40009ffe4ff */
[----:B------:R-:W-:Y:S02]  /*2410*/  UIADD3 UR62, UP4, UPT, UR26, 0x400, URZ ;  /* 0x000004001a3e7890 */ /* 0x000fe4000ff9e0ff */
[----:B------:R-:W-:Y:S02]  /*2420*/  UIADD3 UR64, UP3, UPT, UR24, 0x200, URZ ;  /* 0x0000020018407890 */ /* 0x000fe4000ff7e0ff */
[----:B------:R-:W-:-:S02]  /*2430*/  UIADD3.X UR53, UPT, UPT, UR25, URZ, URZ, UP2, !UPT ;  /* 0x000000ff19357290 */ /* 0x000fc400097fe4ff */
[----:B------:R-:W-:Y:S02]  /*2440*/  UIADD3.X UR55, UPT, UPT, UR27, URZ, URZ, UP6, !UPT ;  /* 0x000000ff1b377290 */ /* 0x000fe4000b7fe4ff */
[----:B------:R-:W-:Y:S02]  /*2450*/  UIADD3 UR66, UP2, UPT, UR26, 0x402, URZ ;  /* 0x000004021a427890 */ /* 0x000fe4000ff5e0ff */
[----:B------:R-:W-:Y:S02]  /*2460*/  UIADD3 UR68, UP6, UPT, UR24, 0x280, URZ ;  /* 0x0000028018447890 */ /* 0x000fe4000ffde0ff */
[----:B------:R-:W-:Y:S02]  /*2470*/  UIADD3.X UR57, UPT, UPT, UR25, URZ, URZ, UP5, !UPT ;  /* 0x000000ff19397290 */ /* 0x000fe4000affe4ff */
[----:B------:R-:W-:Y:S02]  /*2480*/  UIADD3.X UR59, UPT, UPT, UR27, URZ, URZ, UP1, !UPT ;  /* 0x000000ff1b3b7290 */ /* 0x000fe40008ffe4ff */
[----:B------:R-:W-:-:S02]  /*2490*/  UIADD3 UR28, UP5, UPT, UR26, 0x404, URZ ;  /* 0x000004041a1c7890 */ /* 0x000fc4000ffbe0ff */
[----:B------:R-:W-:Y:S02]  /*24a0*/  UIADD3 UR32, UP1, UPT, UR24, 0x300, URZ ;  /* 0x0000030018207890 */ /* 0x000fe4000ff3e0ff */
[----:B------:R-:W-:Y:S02]  /*24b0*/  UIADD3.X UR61, UPT, UPT, UR25, URZ, URZ, UP0, !UPT ;  /* 0x000000ff193d7290 */ /* 0x000fe400087fe4ff */
[----:B------:R-:W-:Y:S02]  /*24c0*/  UIADD3.X UR63, UPT, UPT, UR27, URZ, URZ, UP4, !UPT ;  /* 0x000000ff1b3f7290 */ /* 0x000fe4000a7fe4ff */
[----:B------:R-:W-:Y:S02]  /*24d0*/  UIADD3.X UR65, UPT, UPT, UR25, URZ, URZ, UP3, !UPT ;  /* 0x000000ff19417290 */ /* 0x000fe40009ffe4ff */
[----:B------:R-:W-:Y:S02]  /*24e0*/  UIADD3.X UR67, UPT, UPT, UR27, URZ, URZ, UP2, !UPT ;  /* 0x000000ff1b437290 */ /* 0x000fe400097fe4ff */
[----:B------:R-:W-:Y:S01]  /*24f0*/  UIADD3.X UR69, UPT, UPT, UR25, URZ, URZ, UP6, !UPT ;  /* 0x000000ff19457290 */ /* 0x000fe2000b7fe4ff */
[----:B------:R-:W-:Y:S01]  /*2500*/  UMOV UR20, 0x0 ;  /* 0x0000000000147882 */ /* 0x000fe20000000000 */
[----:B------:R-:W-:Y:S01]  /*2510*/  UMOV UR21, 0x8410010 ;  /* 0x0841001000157882 */ /* 0x000fe20000000000 */
[----:B------:R-:W-:Y:S01]  /*2520*/  UMOV UR23, 0x40004040 ;  /* 0x4000404000177882 */ /* 0x000fe20000000000 */
[----:B------:R-:W-:Y:S01]  /*2530*/  UMOV UR5, 0x40004040 ;  /* 0x4000404000057882 */ /* 0x000fe20000000000 */
[----:B------:R-:W-:Y:S01]  /*2540*/  UIADD3.X UR29, UPT, UPT, UR27, URZ, URZ, UP5, !UPT ;  /* 0x000000ff1b1d7290 */ /* 0x000fe2000affe4ff */
[----:B------:R3:W-:Y:S01]  /*2550*/  UTCHMMA gdesc[UR22], gdesc[UR4], tmem[UR11], tmem[UR20], idesc[UR21], UPT ;  /* 0x00ff1404160075ea */ /* 0x0007e2000b80000b */
[----:B------:R-:W-:Y:S01]  /*2560*/  UIADD3.X UR33, UPT, UPT, UR25, URZ, URZ, UP1, !UPT ;  /* 0x000000ff19217290 */ /* 0x000fe20008ffe4ff */
[----:B------:R-:W-:Y:S01]  /*2570*/  UMOV UR18, 0x0 ;  /* 0x0000000000127882 */ /* 0x000fe20000000000 */
[----:B------:R-:W-:Y:S01]  /*2580*/  UMOV UR19, 0x8410010 ;  /* 0x0841001000137882 */ /* 0x000fe20000000000 */
[----:B------:R-:W-:Y:S01]  /*2590*/  UMOV UR44, 0x0 ;  /* 0x00000000002c7882 */ /* 0x000fe20000000000 */
[----:B------:R-:W-:Y:S01]  /*25a0*/  UMOV UR45, 0x8410010 ;  /* 0x08410010002d7882 */ /* 0x000fe20000000000 */
        /* <DEDUP_REMOVED lines=18> */
.L_x_64:
[----:B------:R-:W-:Y:S01]  /*26d0*/  ELECT P0, URZ, PT ;  /* 0x0000000000ff782f */ /* 0x000fe20003800000 */
[----:B---3--:R-:W-:-:S03]  /*26e0*/  UIADD3 UR4, UPT, UPT, UR37, 0x60020, URZ ;  /* 0x0006002025047890 */ /* 0x008fc6000fffe0ff */
[----:B------:R-:W-:Y:S01]  /*26f0*/  ISETP.LT.U32.AND P0, PT, R10, 0x20, P0 ;  /* 0x000000200a00780c */ /* 0x000fe20000701070 */
[----:B------:R-:W-:-:S12]  /*2700*/  UMOV UR5, URZ ;  /* 0x000000ff00057c82 */ /* 0x000fd80008000000 */
[----:B------:R-:W-:Y:S01]  /*2710*/  VOTEU.ANY UP0, P0 ;  /* 0x0000000000ff7886 */ /* 0x000fe20000000100 */
[----:B------:R-:W-:-:S04]  /*2720*/  VOTEU.ANY UP1, P0 ;  /* 0x0000000000ff7886 */ /* 0x000fc80000020100 */
[----:B------:R-:W-:Y:S02]  /*2730*/  @UP0 UMOV UR4, UR4 ;  /* 0x0000000400040c82 */ /* 0x000fe40008000000 */
[----:B------:R3:W-:Y:S01]  /*2740*/  @UP1 UTCBAR [UR4], URZ ;  /* 0x000000ff040013e9 */ /* 0x0007e200080000ff */
[----:B------:R-:W-:Y:S06]  /*2750*/  BAR.SYNC.DEFER_BLOCKING 0x0 ;  /* 0x0000000000007b1d */ /* 0x000fec0000010000 */
[----:B------:R-:W5:Y:S02]  /*2760*/  SYNCS.PHASECHK.TRANS64.TRYWAIT P0, [UR37+0x60020], R3 ;  /* 0x06002003ff0075a7 */ /* 0x000f640008001125 */
[----:B---3-5:R-:W-:Y:S05]  /*2770*/  @!P0 BRA `(.L_x_65) ;  /* 0x0000001000488947 */ /* 0x028fea0003800000 */
.L_x_81:
[----:B------:R-:W-:Y:S02]  /*2780*/  UIADD3 UR16, UPT, UPT, UR16, 0x1, URZ ;  /* 0x0000000110107890 */ /* 0x000fe4000fffe0ff */
[----:B------:R-:W-:Y:S02]  /*2790*/  UIADD3 UR31, UPT, UPT, UR31, 0x80, URZ ;  /* 0x000000801f1f7890 */ /* 0x000fe4000fffe0ff */
[----:B------:R-:W-:-:S04]  /*27a0*/  UISETP.NE.U32.AND UP0, UPT, UR16, 0x4, UPT ;  /* 0x000000041000788c */ /* 0x000fc8000bf05070 */
[----:B------:R-:W-:Y:S02]  /*27b0*/  USEL UR16, UR16, URZ, UP0 ;  /* 0x000000ff10107287 */ /* 0x000fe40008000000 */
[----:B------:R-:W-:Y:S02]  /*27c0*/  USEL UR4, URZ, 0x1, UP0 ;  /* 0x00000001ff047887 */ /* 0x000fe40008000000 */
[----:B--2---:R-:W-:-:S04]  /*27d0*/  UISETP.GE.AND UP0, UPT, UR31, UR36, UPT ;  /* 0x000000241f00728c */ /* 0x004fc8000bf06270 */
[----:B------:R-:W-:-:S05]  /*27e0*/  LOP3.LUT R2, R2, UR4, RZ, 0x3c, !PT ;  /* 0x0000000402027c12 */ /* 0x000fca000f8e3cff */
[----:B------:R-:W-:Y:S05]  /*27f0*/  BRA.U !UP0, `(.L_x_66) ;  /* 0xfffffff908447547 */ /* 0x000fea000b83ffff */
.L_x_59:
[----:B---3-5:R-:W-:Y:S06]  /*2800*/  BAR.SYNC.DEFER_BLOCKING 0x0 ;  /* 0x0000000000007b1d */ /* 0x028fec0000010000 */
[----:B------:R-:W-:Y:S04]  /*2810*/  BSSY.RECONVERGENT B4, `(.L_x_67) ;  /* 0x0000004000047945 */ /* 0x000fe80003800200 */
[----:B------:R-:W-:Y:S05]  /*2820*/  @P2 BRA `(.L_x_68) ;  /* 0x0000000000082947 */ /* 0x000fea0003800000 */
[----:B------:R-:W2:Y:S02]  /*2830*/  SYNCS.CCTL.IV [UR10+0x60000] ;  /* 0x06000000ff0079b1 */ /* 0x000ea4000800000a */
[----:B--2---:R-:W2:Y:S02]  /*2840*/  SYNCS.CCTL.IV [UR10+0x60020] ;  /* 0x06002000ff0079b1 */ /* 0x004ea4000800000a */
.L_x_68:
[----:B------:R-:W-:Y:S05]  /*2850*/  BSYNC.RECONVERGENT B4 ;  /* 0x0000000000047941 */ /* 0x000fea0003800200 */
.L_x_67:
[----:B--2---:R-:W-:Y:S06]  /*2860*/  BAR.SYNC.DEFER_BLOCKING 0x0 ;  /* 0x0000000000007b1d */ /* 0x004fec0000010000 */
[----:B------:R-:W-:Y:S04]  /*2870*/  BSSY.RECONVERGENT B4, `(.L_x_69) ;  /* 0x0000004000047945 */ /* 0x000fe80003800200 */
[----:B------:R-:W-:Y:S05]  /*2880*/  @P2 BRA `(.L_x_70) ;  /* 0x0000000000082947 */ /* 0x000fea0003800000 */
[----:B------:R-:W2:Y:S02]  /*2890*/  SYNCS.CCTL.IV [UR10+0x60008] ;  /* 0x06000800ff0079b1 */ /* 0x000ea4000800000a */
[----:B--2---:R-:W2:Y:S02]  /*28a0*/  SYNCS.CCTL.IV [UR10+0x60028] ;  /* 0x06002800ff0079b1 */ /* 0x004ea4000800000a */
.L_x_70:
[----:B------:R-:W-:Y:S05]  /*28b0*/  BSYNC.RECONVERGENT B4 ;  /* 0x0000000000047941 */ /* 0x000fea0003800200 */
.L_x_69:
[----:B--2---:R-:W-:Y:S06]  /*28c0*/  BAR.SYNC.DEFER_BLOCKING 0x0 ;  /* 0x0000000000007b1d */ /* 0x004fec0000010000 */
[----:B------:R-:W-:Y:S04]  /*28d0*/  BSSY.RECONVERGENT B4, `(.L_x_71) ;  /* 0x0000004000047945 */ /* 0x000fe80003800200 */
[----:B------:R-:W-:Y:S05]  /*28e0*/  @P2 BRA `(.L_x_72) ;  /* 0x0000000000082947 */ /* 0x000fea0003800000 */
[----:B------:R-:W2:Y:S02]  /*28f0*/  SYNCS.CCTL.IV [UR10+0x60010] ;  /* 0x06001000ff0079b1 */ /* 0x000ea4000800000a */
[----:B--2---:R-:W2:Y:S02]  /*2900*/  SYNCS.CCTL.IV [UR10+0x60030] ;  /* 0x06003000ff0079b1 */ /* 0x004ea4000800000a */
.L_x_72:
[----:B------:R-:W-:Y:S05]  /*2910*/  BSYNC.RECONVERGENT B4 ;  /* 0x0000000000047941 */ /* 0x000fea0003800200 */
.L_x_71:
[----:B--2---:R-:W-:Y:S06]  /*2920*/  BAR.SYNC.DEFER_BLOCKING 0x0 ;  /* 0x0000000000007b1d */ /* 0x004fec0000010000 */
[----:B------:R-:W-:Y:S04]  /*2930*/  BSSY.RECONVERGENT B4, `(.L_x_73) ;  /* 0x0000004000047945 */ /* 0x000fe80003800200 */
[----:B------:R-:W-:Y:S05]  /*2940*/  @P2 BRA `(.L_x_74) ;  /* 0x0000000000082947 */ /* 0x000fea0003800000 */
[----:B------:R-:W2:Y:S02]  /*2950*/  SYNCS.CCTL.IV [UR10+0x60018] ;  /* 0x06001800ff0079b1 */ /* 0x000ea4000800000a */
[----:B--2---:R-:W2:Y:S02]  /*2960*/  SYNCS.CCTL.IV [UR10+0x60038] ;  /* 0x06003800ff0079b1 */ /* 0x004ea4000800000a */
.L_x_74:
[----:B------:R-:W-:Y:S05]  /*2970*/  BSYNC.RECONVERGENT B4 ;  /* 0x0000000000047941 */ /* 0x000fea0003800200 */
.L_x_73:
[----:B------:R-:W-:Y:S01]  /*2980*/  ULOP3.LUT UR14, UR14, 0x3, URZ, 0xc0, !UPT ;  /* 0x000000030e0e7892 */ /* 0x000fe2000f8ec0ff */
[C---:B------:R-:W-:Y:S01]  /*2990*/  IMAD.SHL.U32 R2, R0.reuse, 0x80, RZ ;  /* 0x0000008000027824 */ /* 0x040fe200078e00ff */
[----:B------:R-:W-:Y:S01]  /*29a0*/  UMOV UR6, UR7 ;  /* 0x0000000700067c82 */ /* 0x000fe20008000000 */
[----:B------:R-:W-:Y:S01]  /*29b0*/  IMAD.SHL.U32 R3, R0, 0x10, RZ ;  /* 0x0000001000037824 */ /* 0x000fe200078e00ff */
[----:B------:R-:W-:Y:S02]  /*29c0*/  ULEA UR4, UR14, UR11, 0x15 ;  /* 0x0000000b0e047291 */ /* 0x000fe4000f8ea8ff */
[----:B------:R-:W-:Y:S01]  /*29d0*/  LOP3.LUT R0, R2, 0x3f80, RZ, 0xc0, !PT ;  /* 0x00003f8002007812 */ /* 0x000fe200078ec0ff */
[----:B------:R-:W-:Y:S01]  /*29e0*/  ULEA UR5, UR14, UR15, 0x6 ;  /* 0x0000000f0e057291 */ /* 0x000fe2000f8e30ff */
[----:B------:R-:W-:Y:S02]  /*29f0*/  ELECT P0, URZ, PT ;  /* 0x0000000000ff782f */ /* 0x000fe40003800000 */
[----:B------:R-:W-:-:S03]  /*2a00*/  LOP3.LUT R0, R0, 0x70, R3, 0xf8, !PT ;  /* 0x0000007000007812 */ /* 0x000fc600078ef803 */
[----:B------:R-:W3:Y:S01]  /*2a10*/  LDTM.x64 R96, tmem[UR4] ;  /* 0x00000004006079ee */ /* 0x000ee20008340000 */
[C---:B------:R-:W-:Y:S02]  /*2a20*/  LOP3.LUT R2, R0.reuse, 0x10, RZ, 0x3c, !PT ;  /* 0x0000001000027812 */ /* 0x040fe400078e3cff */
[----:B------:R-:W-:Y:S02]  /*2a30*/  LOP3.LUT R3, R0, 0x20, RZ, 0x3c, !PT ;  /* 0x0000002000037812 */ /* 0x000fe400078e3cff */
[----:B---3--:R-:W-:Y:S02]  /*2a40*/  F2FP.F16.F32.PACK_AB R160, R97, R96 ;  /* 0x0000006061a0723e */ /* 0x008fe400000000ff */
[----:B------:R-:W-:Y:S02]  /*2a50*/  F2FP.F16.F32.PACK_AB R161, R99, R98 ;  /* 0x0000006263a1723e */ /* 0x000fe400000000ff */
[----:B------:R-:W-:Y:S02]  /*2a60*/  F2FP.F16.F32.PACK_AB R162, R101, R100 ;  /* 0x0000006465a2723e */ /* 0x000fe400000000ff */
[----:B------:R-:W-:-:S02]  /*2a70*/  F2FP.F16.F32.PACK_AB R163, R103, R102 ;  /* 0x0000006667a3723e */ /* 0x000fc400000000ff */
[----:B------:R-:W-:Y:S02]  /*2a80*/  F2FP.F16.F32.PACK_AB R164, R105, R104 ;  /* 0x0000006869a4723e */ /* 0x000fe400000000ff */
[----:B------:R-:W-:Y:S02]  /*2a90*/  F2FP.F16.F32.PACK_AB R165, R107, R106 ;  /* 0x0000006a6ba5723e */ /* 0x000fe400000000ff */
[----:B------:R-:W-:Y:S02]  /*2aa0*/  F2FP.F16.F32.PACK_AB R166, R109, R108 ;  /* 0x0000006c6da6723e */ /* 0x000fe400000000ff */
[----:B------:R-:W-:Y:S02]  /*2ab0*/  F2FP.F16.F32.PACK_AB R167, R111, R110 ;  /* 0x0000006e6fa7723e */ /* 0x000fe400000000ff */
[----:B------:R-:W3:Y:S01]  /*2ac0*/  LDTM.x64 R48, tmem[UR4+0x40] ;  /* 0x00004004003079ee */ /* 0x000ee20008340000 */
[----:B------:R-:W-:Y:S02]  /*2ad0*/  F2FP.F16.F32.PACK_AB R112, R113, R112 ;  /* 0x000000707170723e */ /* 0x000fe400000000ff */
[----:B------:R-:W-:-:S02]  /*2ae0*/  F2FP.F16.F32.PACK_AB R120, R121, R120 ;  /* 0x000000787978723e */ /* 0x000fc400000000ff */
[----:B------:R-:W-:Y:S02]  /*2af0*/  F2FP.F16.F32.PACK_AB R128, R129, R128 ;  /* 0x000000808180723e */ /* 0x000fe400000000ff */
[----:B------:R-:W-:Y:S02]  /*2b00*/  F2FP.F16.F32.PACK_AB R113, R115, R114 ;  /* 0x000000727371723e */ /* 0x000fe400000000ff */
[----:B------:R-:W-:Y:S02]  /*2b10*/  F2FP.F16.F32.PACK_AB R121, R123, R122 ;  /* 0x0000007a7b79723e */ /* 0x000fe400000000ff */
[----:B------:R-:W-:Y:S02]  /*2b20*/  F2FP.F16.F32.PACK_AB R129, R131, R130 ;  /* 0x000000828381723e */ /* 0x000fe400000000ff */
[----:B------:R-:W-:Y:S02]  /*2b30*/  F2FP.F16.F32.PACK_AB R114, R117, R116 ;  /* 0x000000747572723e */ /* 0x000fe400000000ff */
[----:B------:R-:W-:-:S02]  /*2b40*/  F2FP.F16.F32.PACK_AB R115, R119, R118 ;  /* 0x000000767773723e */ /* 0x000fc400000000ff */
[----:B------:R-:W-:Y:S02]  /*2b50*/  F2FP.F16.F32.PACK_AB R122, R125, R124 ;  /* 0x0000007c7d7a723e */ /* 0x000fe400000000ff */
[----:B------:R-:W-:Y:S02]  /*2b60*/  F2FP.F16.F32.PACK_AB R123, R127, R126 ;  /* 0x0000007e7f7b723e */ /* 0x000fe400000000ff */
[----:B------:R-:W-:Y:S02]  /*2b70*/  F2FP.F16.F32.PACK_AB R130, R133, R132 ;  /* 0x000000848582723e */ /* 0x000fe400000000ff */
[----:B------:R-:W-:Y:S02]  /*2b80*/  F2FP.F16.F32.PACK_AB R136, R137, R136 ;  /* 0x000000888988723e */ /* 0x000fe400000000ff */
[----:B---3--:R-:W-:Y:S02]  /*2b90*/  F2FP.F16.F32.PACK_AB R116, R49, R48 ;  /* 0x000000303174723e */ /* 0x008fe400000000ff */
        /* <DEDUP_REMOVED lines=9> */
[----:B----4-:R-:W3:Y:S01]  /*2c30*/  LDTM.x64 R4, tmem[UR4+0x80] ;  /* 0x00008004000479ee */ /* 0x010ee20008340000 */
        /* <DEDUP_REMOVED lines=63> */
[----:B------:R-:W-:Y:S01]  /*3030*/  NOP ;  /* 0x0000000000007918 */ /* 0x000fe20000000000 */
[----:B--2---:R-:W-:Y:S01]  /*3040*/  STS.128 [R0+UR10], R160 ;  /* 0x000000a000007988 */ /* 0x004fe20008000c0a */
[----:B------:R-:W-:Y:S01]  /*3050*/  F2FP.F16.F32.PACK_AB R152, R153, R152 ;  /* 0x000000989998723e */ /* 0x000fe200000000ff */
[----:B------:R-:W-:Y:S01]  /*3060*/  ULEA UR4, UR14, UR10, 0xe ;  /* 0x0000000a0e047291 */ /* 0x000fe2000f8e70ff */
[----:B------:R-:W-:Y:S01]  /*3070*/  F2FP.F16.F32.PACK_AB R153, R155, R154 ;  /* 0x0000009a9b99723e */ /* 0x000fe200000000ff */
[----:B------:R-:W-:Y:S01]  /*3080*/  STS.128 [R0+UR10+0x4000], R116 ;  /* 0x0040007400007988 */ /* 0x000fe20008000c0a */
[----:B------:R-:W-:-:S02]  /*3090*/  F2FP.F16.F32.PACK_AB R154, R157, R156 ;  /* 0x0000009c9d9a723e */ /* 0x000fc400000000ff */
[----:B------:R-:W-:Y:S01]  /*30a0*/  F2FP.F16.F32.PACK_AB R155, R159, R158 ;  /* 0x0000009e9f9b723e */ /* 0x000fe200000000ff */
[----:B------:R-:W-:Y:S01]  /*30b0*/  STS.128 [R0+UR10+0x8000], R68 ;  /* 0x0080004400007988 */ /* 0x000fe20008000c0a */
[----:B---3--:R-:W-:Y:S02]  /*30c0*/  F2FP.F16.F32.PACK_AB R4, R5, R4 ;  /* 0x000000040504723e */ /* 0x008fe400000000ff */
[----:B------:R-:W-:Y:S02]  /*30d0*/  F2FP.F16.F32.PACK_AB R5, R7, R6 ;  /* 0x000000060705723e */ /* 0x000fe400000000ff */
[----:B------:R-:W-:Y:S02]  /*30e0*/  F2FP.F16.F32.PACK_AB R12, R13, R12 ;  /* 0x0000000c0d0c723e */ /* 0x000fe400000000ff */
[----:B------:R-:W-:Y:S02]  /*30f0*/  F2FP.F16.F32.PACK_AB R6, R9, R8 ;  /* 0x000000080906723e */ /* 0x000fe400000000ff */
[----:B------:R-:W-:-:S02]  /*3100*/  F2FP.F16.F32.PACK_AB R7, R11, R10 ;  /* 0x0000000a0b07723e */ /* 0x000fc400000000ff */
[----:B------:R-:W-:Y:S02]  /*3110*/  F2FP.F16.F32.PACK_AB R13, R15, R14 ;  /* 0x0000000e0f0d723e */ /* 0x000fe400000000ff */
[----:B------:R-:W-:Y:S01]  /*3120*/  F2FP.F16.F32.PACK_AB R20, R21, R20 ;  /* 0x000000141514723e */ /* 0x000fe200000000ff */
[----:B------:R2:W-:Y:S01]  /*3130*/  STS.128 [R0+UR10+0xc000], R4 ;  /* 0x00c0000400007988 */ /* 0x0005e20008000c0a */
[----:B------:R-:W-:Y:S02]  /*3140*/  F2FP.F16.F32.PACK_AB R14, R17, R16 ;  /* 0x00000010110e723e */ /* 0x000fe400000000ff */
[----:B------:R-:W-:Y:S01]  /*3150*/  F2FP.F16.F32.PACK_AB R15, R19, R18 ;  /* 0x00000012130f723e */ /* 0x000fe200000000ff */
[----:B------:R-:W-:Y:S01]  /*3160*/  STS.128 [R2+UR10], R164 ;  /* 0x000000a402007988 */ /* 0x000fe20008000c0a */
[----:B------:R-:W-:Y:S02]  /*3170*/  F2FP.F16.F32.PACK_AB R21, R23, R22 ;  /* 0x000000161715723e */ /* 0x000fe400000000ff */
[----:B------:R-:W-:Y:S01]  /*3180*/  F2FP.F16.F32.PACK_AB R22, R25, R24 ;  /* 0x000000181916723e */ /* 0x000fe200000000ff */
[----:B------:R-:W-:Y:S01]  /*3190*/  STS.128 [R2+UR10+0x4000], R124 ;  /* 0x0040007c02007988 */ /* 0x000fe20008000c0a */
[----:B------:R-:W-:-:S02]  /*31a0*/  F2FP.F16.F32.PACK_AB R23, R27, R26 ;  /* 0x0000001a1b17723e */ /* 0x000fc400000000ff */
[----:B------:R-:W-:Y:S01]  /*31b0*/  F2FP.F16.F32.PACK_AB R28, R29, R28 ;  /* 0x0000001c1d1c723e */ /* 0x000fe200000000ff */
[----:B------:R-:W-:Y:S01]  /*31c0*/  STS.128 [R2+UR10+0x8000], R76 ;  /* 0x0080004c02007988 */ /* 0x000fe20008000c0a */
[----:B------:R-:W-:Y:S02]  /*31d0*/  F2FP.F16.F32.PACK_AB R29, R31, R30 ;  /* 0x0000001e1f1d723e */ /* 0x000fe400000000ff */
[----:B------:R-:W-:Y:S01]  /*31e0*/  F2FP.F16.F32.PACK_AB R36, R37, R36 ;  /* 0x000000242524723e */ /* 0x000fe200000000ff */
[----:B------:R3:W-:Y:S01]  /*31f0*/  STS.128 [R2+UR10+0xc000], R12 ;  /* 0x00c0000c02007988 */ /* 0x0007e20008000c0a */
[----:B------:R-:W-:Y:S02]  /*3200*/  F2FP.F16.F32.PACK_AB R30, R33, R32 ;  /* 0x00000020211e723e */ /* 0x000fe400000000ff */
[----:B------:R-:W-:Y:S01]  /*3210*/  F2FP.F16.F32.PACK_AB R31, R35, R34 ;  /* 0x00000022231f723e */ /* 0x000fe200000000ff */
[----:B------:R-:W-:Y:S01]  /*3220*/  STS.128 [R3+UR10], R112 ;  /* 0x0000007003007988 */ /* 0x000fe20008000c0a */
[----:B------:R-:W-:-:S02]  /*3230*/  F2FP.F16.F32.PACK_AB R37, R39, R38 ;  /* 0x000000262725723e */ /* 0x000fc400000000ff */
[----:B------:R-:W-:Y:S01]  /*3240*/  F2FP.F16.F32.PACK_AB R44, R45, R44 ;  /* 0x0000002c2d2c723e */ /* 0x000fe200000000ff */
[----:B------:R-:W-:Y:S01]  /*3250*/  STS.128 [R3+UR10+0x4000], R132 ;  /* 0x0040008403007988 */ /* 0x000fe20008000c0a */
[----:B------:R-:W-:Y:S02]  /*3260*/  LOP3.LUT R8, R0, 0x30, RZ, 0x3c, !PT ;  /* 0x0000003000087812 */ /* 0x000fe400078e3cff */
[----:B------:R-:W-:Y:S01]  /*3270*/  F2FP.F16.F32.PACK_AB R38, R41, R40 ;  /* 0x000000282926723e */ /* 0x000fe200000000ff */
[----:B------:R-:W-:Y:S01]  /*3280*/  STS.128 [R3+UR10+0x8000], R84 ;  /* 0x0080005403007988 */ /* 0x000fe20008000c0a */
[----:B------:R-:W-:Y:S02]  /*3290*/  F2FP.F16.F32.PACK_AB R39, R43, R42 ;  /* 0x0000002a2b27723e */ /* 0x000fe400000000ff */
[----:B------:R-:W-:Y:S01]  /*32a0*/  F2FP.F16.F32.PACK_AB R45, R47, R46 ;  /* 0x0000002e2f2d723e */ /* 0x000fe200000000ff */
[----:B------:R4:W-:Y:S01]  /*32b0*/  STS.128 [R3+UR10+0xc000], R20 ;  /* 0x00c0001403007988 */ /* 0x0009e20008000c0a */
[----:B------:R-:W-:-:S02]  /*32c0*/  F2FP.F16.F32.PACK_AB R52, R53, R52 ;  /* 0x000000343534723e */ /* 0x000fc400000000ff */
[C---:B--2---:R-:W-:Y:S01]  /*32d0*/  LOP3.LUT R4, R0.reuse, 0x40, RZ, 0x3c, !PT ;  /* 0x0000004000047812 */ /* 0x044fe200078e3cff */
[----:B------:R2:W-:Y:S01]  /*32e0*/  STS.128 [R8+UR10], R120 ;  /* 0x0000007808007988 */ /* 0x0005e20008000c0a */
[----:B------:R-:W-:Y:S02]  /*32f0*/  F2FP.F16.F32.PACK_AB R46, R49, R48 ;  /* 0x00000030312e723e */ /* 0x000fe400000000ff */
[----:B------:R-:W-:Y:S01]  /*3300*/  F2FP.F16.F32.PACK_AB R47, R51, R50 ;  /* 0x00000032332f723e */ /* 0x000fe200000000ff */
[----:B------:R2:W-:Y:S01]  /*3310*/  STS.128 [R8+UR10+0x4000], R72 ;  /* 0x0040004808007988 */ /* 0x0005e20008000c0a */
[----:B------:R-:W-:Y:S02]  /*3320*/  F2FP.F16.F32.PACK_AB R53, R55, R54 ;  /* 0x000000363735723e */ /* 0x000fe400000000ff */
[----:B------:R-:W-:Y:S01]  /*3330*/  F2FP.F16.F32.PACK_AB R60, R61, R60 ;  /* 0x0000003c3d3c723e */ /* 0x000fe200000000ff */
[----:B------:R2:W-:Y:S01]  /*3340*/  STS.128 [R8+UR10+0x8000], R92 ;  /* 0x0080005c08007988 */ /* 0x0005e20008000c0a */
[----:B---3--:R-:W-:-:S02]  /*3350*/  LOP3.LUT R2, R0, 0x50, RZ, 0x3c, !PT ;  /* 0x0000005000027812 */ /* 0x008fc400078e3cff */
[----:B------:R-:W-:Y:S01]  /*3360*/  F2FP.F16.F32.PACK_AB R54, R57, R56 ;  /* 0x000000383936723e */ /* 0x000fe200000000ff */
[----:B------:R2:W-:Y:S01]  /*3370*/  STS.128 [R8+UR10+0xc000], R28 ;  /* 0x00c0001c08007988 */ /* 0x0005e20008000c0a */
[----:B------:R-:W-:Y:S02]  /*3380*/  F2FP.F16.F32.PACK_AB R55, R59, R58 ;  /* 0x0000003a3b37723e */ /* 0x000fe400000000ff */
[----:B------:R-:W-:Y:S01]  /*3390*/  F2FP.F16.F32.PACK_AB R61, R63, R62 ;  /* 0x0000003e3f3d723e */ /* 0x000fe200000000ff */
[----:B------:R2:W-:Y:S01]  /*33a0*/  STS.128 [R4+UR10], R128 ;  /* 0x0000008004007988 */ /* 0x0005e20008000c0a */
[----:B----4-:R-:W-:Y:S02]  /*33b0*/  LOP3.LUT R3, R0, 0x60, RZ, 0x3c, !PT ;  /* 0x0000006000037812 */ /* 0x010fe400078e3cff */
[----:B------:R-:W-:Y:S01]  /*33c0*/  F2FP.F16.F32.PACK_AB R62, R65, R64 ;  /* 0x00000040413e723e */ /* 0x000fe200000000ff */
[----:B------:R2:W-:Y:S01]  /*33d0*/  STS.128 [R4+UR10+0x4000], R80 ;  /* 0x0040005004007988 */ /* 0x0005e20008000c0a */
[----:B------:R-:W-:-:S02]  /*33e0*/  F2FP.F16.F32.PACK_AB R63, R67, R66 ;  /* 0x00000042433f723e */ /* 0x000fc400000000ff */
[----:B------:R-:W-:Y:S01]  /*33f0*/  LOP3.LUT R0, R0, 0x70, RZ, 0x3c, !PT ;  /* 0x0000007000007812 */ /* 0x000fe200078e3cff */
[----:B------:R2:W-:Y:S04]  /*3400*/  STS.128 [R4+UR10+0x8000], R100 ;  /* 0x0080006404007988 */ /* 0x0005e80008000c0a */
[----:B------:R2:W-:Y:S04]  /*3410*/  STS.128 [R4+UR10+0xc000], R36 ;  /* 0x00c0002404007988 */ /* 0x0005e80008000c0a */
[----:B------:R2:W-:Y:S04]  /*3420*/  STS.128 [R2+UR10], R136 ;  /* 0x0000008802007988 */ /* 0x0005e80008000c0a */
[----:B------:R2:W-:Y:S04]  /*3430*/  STS.128 [R2+UR10+0x4000], R88 ;  /* 0x0040005802007988 */ /* 0x0005e80008000c0a */
        /* <DEDUP_REMOVED lines=9> */
[----:B------:R2:W-:Y:S01]  /*34d0*/  STS.128 [R0+UR10+0xc000], R60 ;  /* 0x00c0003c00007988 */ /* 0x0005e20008000c0a */
[----:B------:R3:W-:Y:S06]  /*34e0*/  MEMBAR.ALL.CTA ;  /* 0x0000000000007992 */ /* 0x0007ec0000008000 */
[----:B---3--:R-:W3:Y:S02]  /*34f0*/  FENCE.VIEW.ASYNC.S ;  /* 0x00000000000073c6 */ /* 0x008ee40000000000 */
[----:B---3--:R-:W-:Y:S06]  /*3500*/  BAR.SYNC.DEFER_BLOCKING 0x0 ;  /* 0x0000000000007b1d */ /* 0x008fec0000010000 */
[----:B------:R2:W-:Y:S01]  /*3510*/  UTMASTG.2D [UR4], [UR12] ;  /* 0x000000040c0073b5 */ /* 0x0005e20008008000 */
[----:B------:R0:W-:Y:S01]  /*3520*/  UTMACMDFLUSH ;  /* 0x00000000000079b7 */ /* 0x0001e20000000000 */
[----:B------:R-:W-:-:S04]  /*3530*/  DEPBAR.LE SB0, 0x0 ;  /* 0x000080000000791a */ /* 0x000fc80000000000 */
[----:B------:R-:W-:Y:S08]  /*3540*/  BAR.SYNC.DEFER_BLOCKING 0x0 ;  /* 0x0000000000007b1d */ /* 0x000ff00000010000 */
[----:B------:R-:W-:Y:S06]  /*3550*/  BAR.SYNC.DEFER_BLOCKING 0x0 ;  /* 0x0000000000007b1d */ /* 0x000fec0000010000 */
[----:B--2---:R-:W-:Y:S05]  /*3560*/  @P1 BRA `(.L_x_75) ;  /* 0x0000000000a01947 */ /* 0x004fea0003800000 */
[----:B------:R-:W2:Y:S01]  /*3570*/  S2UR UR5, SR_CgaCtaId ;  /* 0x00000000000579c3 */ /* 0x000ea20000008800 */
[----:B------:R-:W-:Y:S01]  /*3580*/  NOP ;  /* 0x0000000000007918 */ /* 0x000fe20000000000 */
[----:B------:R-:W-:Y:S01]  /*3590*/  UMOV UR4, 0x50 ;  /* 0x0000005000047882 */ /* 0x000fe20000000000 */
[----:B------:R-:W-:Y:S02]  /*35a0*/  IMAD.U32 R0, RZ, RZ, UR11 ;  /* 0x0000000bff007e24 */ /* 0x000fe4000f8e00ff */
[----:B------:R-:W-:Y:S02]  /*35b0*/  IMAD.MOV.U32 R3, RZ, RZ, 0xff ;  /* 0x000000ffff037424 */ /* 0x000fe400078e00ff */
[----:B------:R-:W-:Y:S01]  /*35c0*/  IMAD.MOV.U32 R7, RZ, RZ, 0x1 ;  /* 0x00000001ff077424 */ /* 0x000fe200078e00ff */
[----:B------:R-:W-:-:S04]  /*35d0*/  LOP3.LUT R0, R0, 0xffff, RZ, 0xc0, !PT ;  /* 0x0000ffff00007812 */ /* 0x000fc800078ec0ff */
[----:B------:R-:W-:-:S05]  /*35e0*/  SHF.R.U32.HI R0, RZ, 0x5, R0 ;  /* 0x00000005ff007819 */ /* 0x000fca0000011600 */
[----:B------:R-:W-:Y:S01]  /*35f0*/  VIADD R2, R0, 0x10 ;  /* 0x0000001000027836 */ /* 0x000fe20000000000 */
[----:B------:R-:W-:Y:S01]  /*3600*/  SHF.L.U32 R0, R3, R0, RZ ;  /* 0x0000000003007219 */ /* 0x000fe200000006ff */
[----:B--2---:R-:W-:-:S03]  /*3610*/  ULEA UR6, UR5, UR4, 0x18 ;  /* 0x0000000405067291 */ /* 0x004fc6000f8ec0ff */
[----:B------:R-:W-:-:S04]  /*3620*/  SHF.L.U32 R3, R7, R2, RZ ;  /* 0x0000000207037219 */ /* 0x000fc800000006ff */
[----:B------:R-:W-:Y:S02]  /*3630*/  LOP3.LUT R0, R3, R0, RZ, 0xfc, !PT ;  /* 0x0000000003007212 */ /* 0x000fe400078efcff */
[----:B------:R-:W2:Y:S02]  /*3640*/  LDS R5, [UR6] ;  /* 0x00000006ff057984 */ /* 0x000ea40008000800 */
[C---:B------:R-:W-:Y:S02]  /*3650*/  LOP3.LUT R2, R0.reuse, 0xffff, RZ, 0xc0, !PT ;  /* 0x0000ffff00027812 */ /* 0x040fe400078ec0ff */
[----:B--2---:R-:W-:-:S04]  /*3660*/  LOP3.LUT R3, R0, 0xffff, R5, 0x80, !PT ;  /* 0x0000ffff00037812 */ /* 0x004fc800078e8005 */
[----:B------:R-:W-:-:S13]  /*3670*/  ISETP.NE.AND P0, PT, R3, R2, PT ;  /* 0x000000020300720c */ /* 0x000fda0003f05270 */
[----:B------:R-:W-:Y:S05]  /*3680*/  @P0 BRA `(.L_x_76) ;  /* 0x0000000000500947 */ /* 0x000fea0003800000 */
[----:B------:R-:W-:Y:S02]  /*3690*/  SHF.R.U32.HI R5, RZ, 0x10, R5 ;  /* 0x00000010ff057819 */ /* 0x000fe40000011605 */
[----:B------:R-:W-:-:S04]  /*36a0*/  SHF.R.U32.HI R2, RZ, 0x10, R0 ;  /* 0x00000010ff027819 */ /* 0x000fc80000011600 */
[----:B------:R-:W-:-:S04]  /*36b0*/  LOP3.LUT R5, R5, R2, RZ, 0xc0, !PT ;  /* 0x0000000205057212 */ /* 0x000fc800078ec0ff */
[----:B------:R-:W-:-:S13]  /*36c0*/  ISETP.NE.AND P0, PT, R5, R2, PT ;  /* 0x000000020500720c */ /* 0x000fda0003f05270 */
[----:B------:R-:W-:Y:S05]  /*36d0*/  @P0 BRA `(.L_x_77) ;  /* 0x0000000000300947 */ /* 0x000fea0003800000 */
[----:B------:R-:W-:Y:S01]  /*36e0*/  R2UR UR4, R0 ;  /* 0x00000000000472ca */ /* 0x000fe200000e0000 */
[----:B------:R-:W-:Y:S01]  /*36f0*/  VOTEU.ANY UR5, UPT, PT ;  /* 0x0000000000057886 */ /* 0x000fe200038e0100 */
[----:B------:R-:W2:Y:S01]  /*3700*/  S2R R0, SR_LANEID ;  /* 0x0000000000007919 */ /* 0x000ea20000000000 */
[----:B------:R-:W-:-:S10]  /*3710*/  UFLO.U32 UR5, UR5 ;  /* 0x00000005000572bd */ /* 0x000fd400080e0000 */
[----:B------:R-:W-:-:S06]  /*3720*/  ULOP3.LUT UR4, URZ, UR4, URZ, 0x33, !UPT ;  /* 0x00000004ff047292 */ /* 0x000fcc000f8e33ff */
[----:B------:R-:W-:-:S04]  /*3730*/  IMAD.U32 R2, RZ, RZ, UR4 ;  /* 0x00000004ff027e24 */ /* 0x000fc8000f8e00ff */
[----:B------:R-:W3:Y:S02]  /*3740*/  REDUX UR7, R2 ;  /* 0x00000000020773c4 */ /* 0x000ee40000000000 */
[----:B------:R4:W-:Y:S01]  /*3750*/  UTCATOMSWS.AND URZ, UR4 ;  /* 0x0000000400ff79e3 */ /* 0x0009e20008000000 */
[----:B--2---:R-:W-:Y:S01]  /*3760*/  ISETP.EQ.U32.AND P0, PT, R0, UR5, PT ;  /* 0x0000000500007c0c */ /* 0x004fe2000bf02070 */
[----:B---3--:R-:W-:-:S12]  /*3770*/  IMAD.U32 R0, RZ, RZ, UR7 ;  /* 0x00000007ff007e24 */ /* 0x008fd8000f8e00ff */
[----:B------:R4:W-:Y:S01]  /*3780*/  @P0 ATOMS.AND RZ, [UR6], R0 ;  /* 0x00000000ffff098c */ /* 0x0009e2000a800006 */
[----:B------:R-:W-:Y:S05]  /*3790*/  BRA `(.L_x_75) ;  /* 0x0000000000147947 */ /* 0x000fea0003800000 */
.L_x_77:
[----:B------:R-:W-:-:S07]  /*37a0*/  MOV R2, 0x37c0 ;  /* 0x000037c000027802 */ /* 0x000fce0000000f00 */
[----:B-1----:R-:W-:Y:S05]  /*37b0*/  CALL.REL.NOINC `($__internal_0_$__cuda_sm10x_tcgen05_guardrail_trap_col_being_dealloced_not_returned_by_alloc) ;  /* 0x0000000000447944 */ /* 0x002fea0003c00000 */
[----:B------:R-:W-:Y:S05]  /*37c0*/  BRA `(.L_x_75) ;  /* 0x0000000000087947 */ /* 0x000fea0003800000 */
.L_x_76:
[----:B------:R-:W-:-:S07]  /*37d0*/  MOV R2, 0x37f0 ;  /* 0x000037f000027802 */ /* 0x000fce0000000f00 */
[----:B-1----:R-:W-:Y:S05]  /*37e0*/  CALL.REL.NOINC `($__internal_2_$__cuda_sm10x_tcgen05_guardrail_trap_unallocated_columns_being_dealloced) ;  /* 0x0000000000507944 */ /* 0x002fea0003c00000 */
.L_x_75:
[----:B------:R-:W-:Y:S01]  /*37f0*/  NOP ;  /* 0x0000000000007918 */ /* 0x000fe20000000000 */
[----:B----4-:R-:W-:Y:S05]  /*3800*/  EXIT ;  /* 0x000000000000794d */ /* 0x010fea0003800000 */
.L_x_60:
[----:B------:R-:W2:Y:S02]  /*3810*/  SYNCS.PHASECHK.TRANS64.TRYWAIT P0, [UR10+0x60000], RZ ;  /* 0x060000ffff0075a7 */ /* 0x000ea4000800110a */
[----:B--2---:R-:W-:Y:S05]  /*3820*/  @!P0 BRA `(.L_x_60) ;  /* 0xfffffffc00f88947 */ /* 0x004fea000383ffff */
[----:B------:R-:W-:Y:S05]  /*3830*/  BRA `(.L_x_78) ;  /* 0xffffffe400207947 */ /* 0x000fea000383ffff */
.L_x_62:
[----:B------:R-:W2:Y:S02]  /*3840*/  SYNCS.PHASECHK.TRANS64.TRYWAIT P3, [UR10+0x60020], RZ ;  /* 0x060020ffff0075a7 */ /* 0x000ea4000806110a */
[----:B--2---:R-:W-:Y:S05]  /*3850*/  @!P3 BRA `(.L_x_62) ;  /* 0xfffffffc00f8b947 */ /* 0x004fea000383ffff */
[----:B------:R-:W-:Y:S05]  /*3860*/  BRA `(.L_x_79) ;  /* 0xffffffe800147947 */ /* 0x000fea000383ffff */
.L_x_63:
[----:B------:R-:W3:Y:S02]  /*3870*/  SYNCS.PHASECHK.TRANS64.TRYWAIT P0, [UR37+0x60000], R3 ;  /* 0x06000003ff0075a7 */ /* 0x000ee40008001125 */
[----:B---3--:R-:W-:Y:S05]  /*3880*/  @!P0 BRA `(.L_x_63) ;  /* 0xfffffffc00f88947 */ /* 0x008fea000383ffff */
[----:B------:R-:W-:Y:S05]  /*3890*/  BRA `(.L_x_80) ;  /* 0xffffffe800907947 */ /* 0x000fea000383ffff */
.L_x_65:
[----:B------:R-:W3:Y:S02]  /*38a0*/  SYNCS.PHASECHK.TRANS64.TRYWAIT P0, [UR37+0x60020], R3 ;  /* 0x06002003ff0075a7 */ /* 0x000ee40008001125 */
[----:B---3--:R-:W-:Y:S05]  /*38b0*/  @!P0 BRA `(.L_x_65) ;  /* 0xfffffffc00f88947 */ /* 0x008fea000383ffff */
[----:B------:R-:W-:Y:S05]  /*38c0*/  BRA `(.L_x_81) ;  /* 0xffffffec00ac7947 */ /* 0x000fea000383ffff */
        .weak           $__internal_0_$__cuda_sm10x_tcgen05_guardrail_trap_col_being_dealloced_not_returned_by_alloc
        .type           $__internal_0_$__cuda_sm10x_tcgen05_guardrail_trap_col_being_dealloced_not_returned_by_alloc,@function
        .size           $__internal_0_$__cuda_sm10x_tcgen05_guardrail_trap_col_being_dealloced_not_returned_by_alloc,($__internal_1_$__cuda_sm10x_tcgen05_guardrail_trap_phase_invalid_during_alloc - $__internal_0_$__cuda_sm10x_tcgen05_guardrail_trap_col_being_dealloced_not_returned_by_alloc)
$__internal_0_$__cuda_sm10x_tcgen05_guardrail_trap_col_being_dealloced_not_returned_by_alloc:
[----:B------:R-:W-:Y:S05]  /*38d0*/  BPT.TRAP 0x1 ;  /* 0x000000040000795c */ /* 0x000fea0000300000 */
[----:B------:R-:W-:-:S04]  /*38e0*/  IMAD.MOV.U32 R3, RZ, RZ, 0x0 ;  /* 0x00000000ff037424 */ /* 0x000fc800078e00ff */
[----:B------:R-:W-:Y:S05]  /*38f0*/  RET.REL.NODEC R2 `(gluon_tcgen05) ;  /* 0xffffffc402c07950 */ /* 0x000fea0003c3ffff */
        .weak           $__internal_1_$__cuda_sm10x_tcgen05_guardrail_trap_phase_invalid_during_alloc
        .type           $__internal_1_$__cuda_sm10x_tcgen05_guardrail_trap_phase_invalid_during_alloc,@function
        .size           $__internal_1_$__cuda_sm10x_tcgen05_guardrail_trap_phase_invalid_during_alloc,($__internal_2_$__cuda_sm10x_tcgen05_guardrail_trap_unallocated_columns_being_dealloced - $__internal_1_$__cuda_sm10x_tcgen05_guardrail_trap_phase_invalid_during_alloc)
$__internal_1_$__cuda_sm10x_tcgen05_guardrail_trap_phase_invalid_during_alloc:
[----:B------:R-:W-:Y:S05]  /*3900*/  BPT.TRAP 0x1 ;  /* 0x000000040000795c */ /* 0x000fea0000300000 */
[----:B------:R-:W-:-:S04]  /*3910*/  IMAD.MOV.U32 R3, RZ, RZ, 0x0 ;  /* 0x00000000ff037424 */ /* 0x000fc800078e00ff */
[----:B------:R-:W-:Y:S05]  /*3920*/  RET.REL.NODEC R2 `(gluon_tcgen05) ;  /* 0xffffffc402b47950 */ /* 0x000fea0003c3ffff */
        .weak           $__internal_2_$__cuda_sm10x_tcgen05_guardrail_trap_unallocated_columns_being_dealloced
        .type           $__internal_2_$__cuda_sm10x_tcgen05_guardrail_trap_unallocated_columns_being_dealloced,@function
        .size           $__internal_2_$__cuda_sm10x_tcgen05_guardrail_trap_unallocated_columns_being_dealloced,(.L_x_85 - $__internal_2_$__cuda_sm10x_tcgen05_guardrail_trap_unallocated_columns_being_dealloced)
$__internal_2_$__cuda_sm10x_tcgen05_guardrail_trap_unallocated_columns_being_dealloced:
[----:B------:R-:W-:Y:S05]  /*3930*/  BPT.TRAP 0x1 ;  /* 0x000000040000795c */ /* 0x000fea0000300000 */
[----:B------:R-:W-:-:S04]  /*3940*/  IMAD.MOV.U32 R3, RZ, RZ, 0x0 ;  /* 0x00000000ff037424 */ /* 0x000fc800078e00ff */
[----:B------:R-:W-:Y:S05]  /*3950*/  RET.REL.NODEC R2 `(gluon_tcgen05) ;  /* 0xffffffc402a87950 */ /* 0x000fea0003c3ffff */
.L_x_82:
[----:B------:R-:W-:-:S00]  /*3960*/  BRA `(.L_x_82) ;  /* 0xfffffffc00fc7947 */ /* 0x000fc0000383ffff */
[----:B------:R-:W-:-:S00]  /*3970*/  NOP ;  /* 0x0000000000007918 */ /* 0x000fc00000000000 */
        /* <DEDUP_REMOVED lines=8> */
.L_x_85:


//--------------------- .nv.shared.gluon_tcgen05  --------------------------
	.section	.nv.shared.gluon_tcgen05,"aw",@nobits
	.sectionflags	@""
	.align	16
	.zero		1024


//--------------------- .nv.shared.reserved.0     --------------------------
	.section	.nv.shared.reserved.0,"aw",@nobits
	.align	8
	.weak		__nv_reservedSMEM_offset_0_alias
	.size		__nv_reservedSMEM_offset_0_alias, 0, 64
	.other		__nv_reservedSMEM_offset_0_alias,@"STO_CUDA_RESERVED_SHARED STV_DEFAULT"
__nv_reservedSMEM_offset_0_alias:
	.zero		0
.nv.shared.reserved.0:
	.zero		64
	.weak		__nv_reservedSMEM_allocation_phase
	.type		__nv_reservedSMEM_allocation_phase,@object
	.size		__nv_reservedSMEM_allocation_phase,(.L_0 - __nv_reservedSMEM_allocation_phase)
__nv_reservedSMEM_allocation_phase:
	.zero		1
.L_0:
	.zero		7
	.weak		__nv_reservedSMEM_devtool_atexit_pc
	.type		__nv_reservedSMEM_devtool_atexit_pc,@object
	.size		__nv_reservedSMEM_devtool_atexit_pc,(__nv_reservedSMEM_allocation_mask - __nv_reservedSMEM_devtool_atexit_pc)
__nv_reservedSMEM_devtool_atexit_pc:
	.zero		8
	.weak		__nv_reservedSMEM_allocation_mask
	.type		__nv_reservedSMEM_allocation_mask,@object
	.size		__nv_reservedSMEM_allocation_mask,(.L_2 - __nv_reservedSMEM_allocation_mask)
__nv_reservedSMEM_allocation_mask:
	.zero		4
.L_2:


//--------------------- .nv.constant0.gluon_tcgen05 --------------------------
	.section	.nv.constant0.gluon_tcgen05,"a",@progbits
	.sectionflags	@""
	.align	4
.nv.constant0.gluon_tcgen05:
	.zero		976


//--------------------- SYMBOLS --------------------------

	.type		.nv.reservedSmem.offset0,@object
	.size		.nv.reservedSmem.offset0,0x4
	.type		.nv.reservedSmem.cap,@object
	.size		.nv.reservedSmem.cap,0x4
